//
// Generated by NVIDIA NVVM Compiler
//
// Compiler Build ID: CL-36424714
// Cuda compilation tools, release 13.0, V13.0.88
// Based on NVVM 20.0.0
//

.version 9.0
.target sm_100
.address_size 64

	// .globl	sipm_signals
.global .align 4 .b8 precalc_xorwow_matrix[102400];
.global .align 4 .b8 precalc_xorwow_offset_matrix[102400];
.global .align 4 .b8 mrg32k3aM1[2304];
.global .align 4 .b8 mrg32k3aM2[2304];
.global .align 4 .b8 mrg32k3aM1SubSeq[2016];
.global .align 4 .b8 mrg32k3aM2SubSeq[2016];
.global .align 4 .b8 mrg32k3aM1Seq[2304];
.global .align 4 .b8 mrg32k3aM2Seq[2304];
.const .align 8 .b8 __cr_lgamma_table[72];
.extern .shared .align 16 .b8 shared_buffer[];

.visible .entry sipm_signals(
	.param .u64 .ptr .align 1 sipm_signals_param_0,
	.param .u64 .ptr .align 1 sipm_signals_param_1,
	.param .u64 .ptr .align 1 sipm_signals_param_2,
	.param .u64 .ptr .align 1 sipm_signals_param_3,
	.param .u64 .ptr .align 1 sipm_signals_param_4,
	.param .u32 sipm_signals_param_5,
	.param .u64 .ptr .align 1 sipm_signals_param_6,
	.param .u64 .ptr .align 1 sipm_signals_param_7,
	.param .u64 .ptr .align 1 sipm_signals_param_8,
	.param .u64 .ptr .align 1 sipm_signals_param_9,
	.param .u64 .ptr .align 1 sipm_signals_param_10,
	.param .u64 .ptr .align 1 sipm_signals_param_11,
	.param .u64 .ptr .align 1 sipm_signals_param_12,
	.param .u64 .ptr .align 1 sipm_signals_param_13,
	.param .u64 .ptr .align 1 sipm_signals_param_14,
	.param .u64 .ptr .align 1 sipm_signals_param_15,
	.param .f32 sipm_signals_param_16,
	.param .f32 sipm_signals_param_17,
	.param .u64 .ptr .align 1 sipm_signals_param_18,
	.param .u32 sipm_signals_param_19
)
{
	.reg .pred 	%p<165>;
	.reg .b16 	%rs<2>;
	.reg .b32 	%r<1395>;
	.reg .b32 	%f<816>;
	.reg .b64 	%rd<105>;

	ld.param.u64 	%rd11, [sipm_signals_param_0];
	ld.param.u64 	%rd12, [sipm_signals_param_1];
	ld.param.u64 	%rd26, [sipm_signals_param_2];
	ld.param.u64 	%rd13, [sipm_signals_param_3];
	ld.param.u64 	%rd14, [sipm_signals_param_4];
	ld.param.u32 	%r379, [sipm_signals_param_5];
	ld.param.u64 	%rd23, [sipm_signals_param_14];
	ld.param.f32 	%f82, [sipm_signals_param_17];
	ld.param.u32 	%r378, [sipm_signals_param_19];
	cvta.to.global.u64 	%rd1, %rd26;
	mov.u32 	%r1, %ctaid.x;
	shl.b32 	%r380, %r379, 8;
	shr.s32 	%r381, %r380, 8;
	shl.b32 	%r382, %r378, 8;
	shr.s32 	%r383, %r382, 8;
	mul.lo.s32 	%r384, %r383, %r381;
	setp.ge.s32 	%p1, %r1, %r384;
	@%p1 bra 	$L__BB0_187;
	cvta.to.global.u64 	%rd27, %rd14;
	div.s32 	%r2, %r1, %r378;
	cvt.s64.s32 	%rd28, %r2;
	add.s64 	%rd29, %rd27, %rd28;
	ld.global.u8 	%rs1, [%rd29];
	setp.eq.s16 	%p2, %rs1, 1;
	@%p2 bra 	$L__BB0_187;
	mov.u32 	%r1178, %tid.x;
	mul.lo.s32 	%r385, %r2, %r378;
	sub.s32 	%r4, %r1, %r385;
	cvta.to.global.u64 	%rd30, %rd12;
	mul.wide.s32 	%rd31, %r2, 4;
	add.s64 	%rd32, %rd30, %rd31;
	ld.global.u32 	%r386, [%rd32+4];
	ld.global.u32 	%r387, [%rd32];
	sub.s32 	%r5, %r386, %r387;
	cvta.to.global.u64 	%rd33, %rd13;
	add.s64 	%rd34, %rd33, %rd31;
	ld.global.u32 	%r6, [%rd34];
	cvta.to.global.u64 	%rd35, %rd11;
	mul.wide.s32 	%rd36, %r387, 4;
	add.s64 	%rd2, %rd35, %rd36;
	mov.u32 	%r7, %ntid.x;
	setp.gt.s32 	%p3, %r5, %r7;
	@%p3 bra 	$L__BB0_4;
	setp.lt.s32 	%p4, %r1178, %r5;
	selp.u32 	%r388, 1, 0, %p4;
	add.s32 	%r1179, %r1178, %r388;
	bra.uni 	$L__BB0_5;
$L__BB0_4:
	add.s32 	%r389, %r7, %r5;
	add.s32 	%r390, %r389, -1;
	div.u32 	%r391, %r390, %r7;
	shl.b32 	%r392, %r391, 8;
	shr.s32 	%r393, %r392, 8;
	mul.lo.s32 	%r394, %r393, %r1178;
	min.s32 	%r1178, %r5, %r394;
	add.s32 	%r395, %r394, %r393;
	min.s32 	%r1179, %r5, %r395;
$L__BB0_5:
	setp.eq.s32 	%p5, %r1179, %r1178;
	@%p5 bra 	$L__BB0_187;
	setp.le.s32 	%p6, %r1179, %r1178;
	@%p6 bra 	$L__BB0_19;
	sub.s32 	%r13, %r1179, %r1178;
	and.b32  	%r14, %r13, 15;
	sub.s32 	%r396, %r1178, %r1179;
	setp.gt.u32 	%p7, %r396, -16;
	mov.u32 	%r1182, %r1178;
	@%p7 bra 	$L__BB0_10;
	and.b32  	%r15, %r13, -16;
	mov.b32 	%r1181, 0;
	mov.u32 	%r1182, %r1178;
$L__BB0_9:
	.pragma "nounroll";
	shl.b32 	%r398, %r1182, 2;
	mov.u32 	%r399, shared_buffer;
	add.s32 	%r400, %r399, %r398;
	mov.b32 	%r401, 0;
	st.shared.u32 	[%r400], %r401;
	st.shared.u32 	[%r400+4], %r401;
	st.shared.u32 	[%r400+8], %r401;
	st.shared.u32 	[%r400+12], %r401;
	st.shared.u32 	[%r400+16], %r401;
	st.shared.u32 	[%r400+20], %r401;
	st.shared.u32 	[%r400+24], %r401;
	st.shared.u32 	[%r400+28], %r401;
	st.shared.u32 	[%r400+32], %r401;
	st.shared.u32 	[%r400+36], %r401;
	st.shared.u32 	[%r400+40], %r401;
	st.shared.u32 	[%r400+44], %r401;
	st.shared.u32 	[%r400+48], %r401;
	st.shared.u32 	[%r400+52], %r401;
	st.shared.u32 	[%r400+56], %r401;
	st.shared.u32 	[%r400+60], %r401;
	add.s32 	%r1182, %r1182, 16;
	add.s32 	%r1181, %r1181, 16;
	setp.ne.s32 	%p8, %r1181, %r15;
	@%p8 bra 	$L__BB0_9;
$L__BB0_10:
	setp.eq.s32 	%p9, %r14, 0;
	@%p9 bra 	$L__BB0_19;
	and.b32  	%r21, %r13, 7;
	setp.lt.u32 	%p10, %r14, 8;
	@%p10 bra 	$L__BB0_13;
	shl.b32 	%r402, %r1182, 2;
	mov.u32 	%r403, shared_buffer;
	add.s32 	%r404, %r403, %r402;
	mov.b32 	%r405, 0;
	st.shared.u32 	[%r404], %r405;
	st.shared.u32 	[%r404+4], %r405;
	st.shared.u32 	[%r404+8], %r405;
	st.shared.u32 	[%r404+12], %r405;
	st.shared.u32 	[%r404+16], %r405;
	st.shared.u32 	[%r404+20], %r405;
	st.shared.u32 	[%r404+24], %r405;
	st.shared.u32 	[%r404+28], %r405;
	add.s32 	%r1182, %r1182, 8;
$L__BB0_13:
	setp.eq.s32 	%p11, %r21, 0;
	@%p11 bra 	$L__BB0_19;
	and.b32  	%r24, %r13, 3;
	setp.lt.u32 	%p12, %r21, 4;
	@%p12 bra 	$L__BB0_16;
	shl.b32 	%r406, %r1182, 2;
	mov.u32 	%r407, shared_buffer;
	add.s32 	%r408, %r407, %r406;
	mov.b32 	%r409, 0;
	st.shared.u32 	[%r408], %r409;
	st.shared.u32 	[%r408+4], %r409;
	st.shared.u32 	[%r408+8], %r409;
	st.shared.u32 	[%r408+12], %r409;
	add.s32 	%r1182, %r1182, 4;
$L__BB0_16:
	setp.eq.s32 	%p13, %r24, 0;
	@%p13 bra 	$L__BB0_19;
	mov.b32 	%r1186, 0;
	mov.u32 	%r412, shared_buffer;
$L__BB0_18:
	.pragma "nounroll";
	shl.b32 	%r411, %r1182, 2;
	add.s32 	%r413, %r412, %r411;
	mov.b32 	%r414, 0;
	st.shared.u32 	[%r413], %r414;
	add.s32 	%r1182, %r1182, 1;
	add.s32 	%r1186, %r1186, 1;
	setp.ne.s32 	%p14, %r1186, %r24;
	@%p14 bra 	$L__BB0_18;
$L__BB0_19:
	cvta.to.global.u64 	%rd37, %rd23;
	mul.wide.s32 	%rd38, %r4, 4;
	add.s64 	%rd39, %rd37, %rd38;
	ld.global.u32 	%r415, [%rd39];
	setp.ne.s32 	%p15, %r415, 1;
	@%p15 bra 	$L__BB0_27;
	setp.le.s32 	%p160, %r1179, %r1178;
	@%p160 bra 	$L__BB0_187;
	shl.b32 	%r1167, %r4, 8;
	shr.s32 	%r1168, %r1167, 8;
	shl.b32 	%r1169, %r5, 8;
	shr.s32 	%r1170, %r1169, 8;
	mul.lo.s32 	%r31, %r1170, %r1168;
	sub.s32 	%r1171, %r1179, %r1178;
	and.b32  	%r32, %r1171, 3;
	setp.eq.s32 	%p161, %r32, 0;
	mov.u32 	%r1190, %r1178;
	@%p161 bra 	$L__BB0_24;
	shl.b32 	%r1172, %r1178, 2;
	mov.u32 	%r1173, shared_buffer;
	add.s32 	%r1189, %r1173, %r1172;
	mul.wide.s32 	%rd88, %r6, 4;
	add.s64 	%rd3, %rd1, %rd88;
	add.s32 	%r1188, %r1178, %r31;
	neg.s32 	%r1187, %r32;
	add.s32 	%r1190, %r1178, %r32;
$L__BB0_23:
	.pragma "nounroll";
	mul.wide.s32 	%rd89, %r1188, 4;
	add.s64 	%rd90, %rd3, %rd89;
	ld.shared.f32 	%f784, [%r1189];
	st.global.f32 	[%rd90], %f784;
	add.s32 	%r1189, %r1189, 4;
	add.s32 	%r1188, %r1188, 1;
	add.s32 	%r1187, %r1187, 1;
	setp.ne.s32 	%p162, %r1187, 0;
	@%p162 bra 	$L__BB0_23;
$L__BB0_24:
	sub.s32 	%r1174, %r1178, %r1179;
	setp.gt.u32 	%p163, %r1174, -4;
	@%p163 bra 	$L__BB0_187;
	sub.s32 	%r1193, %r1190, %r1179;
	mul.wide.s32 	%rd91, %r6, 4;
	add.s64 	%rd92, %rd91, %rd1;
	add.s64 	%rd4, %rd92, 8;
	add.s32 	%r1192, %r1190, %r31;
	shl.b32 	%r1175, %r1190, 2;
	mov.u32 	%r1176, shared_buffer;
	add.s32 	%r1177, %r1175, %r1176;
	add.s32 	%r1191, %r1177, 8;
$L__BB0_26:
	mul.wide.s32 	%rd93, %r1192, 4;
	add.s64 	%rd94, %rd4, %rd93;
	ld.shared.f32 	%f785, [%r1191+-8];
	st.global.f32 	[%rd94+-8], %f785;
	ld.shared.f32 	%f786, [%r1191+-4];
	st.global.f32 	[%rd94+-4], %f786;
	ld.shared.f32 	%f787, [%r1191];
	st.global.f32 	[%rd94], %f787;
	ld.shared.f32 	%f788, [%r1191+4];
	st.global.f32 	[%rd94+4], %f788;
	add.s32 	%r1193, %r1193, 4;
	add.s32 	%r1192, %r1192, 4;
	add.s32 	%r1191, %r1191, 16;
	setp.eq.s32 	%p164, %r1193, 0;
	@%p164 bra 	$L__BB0_187;
	bra.uni 	$L__BB0_26;
$L__BB0_27:
	ld.param.u64 	%rd104, [sipm_signals_param_18];
	ld.param.u64 	%rd102, [sipm_signals_param_13];
	ld.param.u64 	%rd101, [sipm_signals_param_12];
	ld.param.u64 	%rd99, [sipm_signals_param_10];
	ld.param.u64 	%rd98, [sipm_signals_param_9];
	ld.param.u64 	%rd97, [sipm_signals_param_8];
	ld.param.u64 	%rd96, [sipm_signals_param_7];
	cvta.to.global.u64 	%rd40, %rd104;
	mul.wide.s32 	%rd41, %r4, 8;
	add.s64 	%rd42, %rd40, %rd41;
	ld.global.u64 	%rd43, [%rd42];
	cvt.u32.u64 	%r53, %rd43;
	{ .reg .b32 tmp; mov.b64 {tmp, %r54}, %rd43; }
	mov.b32 	%r1227, 0;
	mov.b32 	%r417, -766435501;
	mul.hi.u32 	%r418, %r417, %r1227;
	mov.b32 	%r419, -845247145;
	mul.hi.u32 	%r420, %r419, %r1227;
	xor.b32  	%r421, %r420, %r53;
	xor.b32  	%r422, %r418, %r54;
	add.s32 	%r55, %r53, -1640531527;
	add.s32 	%r56, %r54, -1150833019;
	mul.hi.u32 	%r423, %r417, %r421;
	mul.lo.s32 	%r424, %r421, -766435501;
	mul.hi.u32 	%r425, %r419, %r422;
	mul.lo.s32 	%r426, %r422, -845247145;
	xor.b32  	%r427, %r425, %r55;
	xor.b32  	%r428, %r423, %r56;
	add.s32 	%r57, %r53, 1013904242;
	add.s32 	%r58, %r54, 1993301258;
	mul.hi.u32 	%r429, %r417, %r427;
	mul.lo.s32 	%r430, %r427, -766435501;
	mul.hi.u32 	%r431, %r419, %r428;
	mul.lo.s32 	%r432, %r428, -845247145;
	xor.b32  	%r433, %r426, %r431;
	xor.b32  	%r434, %r433, %r57;
	xor.b32  	%r435, %r424, %r429;
	xor.b32  	%r436, %r435, %r58;
	add.s32 	%r59, %r53, -626627285;
	add.s32 	%r60, %r54, 842468239;
	mul.hi.u32 	%r437, %r417, %r434;
	mul.lo.s32 	%r438, %r434, -766435501;
	mul.hi.u32 	%r439, %r419, %r436;
	mul.lo.s32 	%r440, %r436, -845247145;
	xor.b32  	%r441, %r432, %r439;
	xor.b32  	%r442, %r441, %r59;
	xor.b32  	%r443, %r430, %r437;
	xor.b32  	%r444, %r443, %r60;
	add.s32 	%r61, %r53, 2027808484;
	add.s32 	%r62, %r54, -308364780;
	mul.hi.u32 	%r445, %r417, %r442;
	mul.lo.s32 	%r446, %r442, -766435501;
	mul.hi.u32 	%r447, %r419, %r444;
	mul.lo.s32 	%r448, %r444, -845247145;
	xor.b32  	%r449, %r440, %r447;
	xor.b32  	%r450, %r449, %r61;
	xor.b32  	%r451, %r438, %r445;
	xor.b32  	%r452, %r451, %r62;
	add.s32 	%r63, %r53, 387276957;
	add.s32 	%r64, %r54, -1459197799;
	mul.hi.u32 	%r453, %r417, %r450;
	mul.lo.s32 	%r454, %r450, -766435501;
	mul.hi.u32 	%r455, %r419, %r452;
	mul.lo.s32 	%r456, %r452, -845247145;
	xor.b32  	%r457, %r448, %r455;
	xor.b32  	%r458, %r457, %r63;
	xor.b32  	%r459, %r446, %r453;
	xor.b32  	%r460, %r459, %r64;
	add.s32 	%r65, %r53, -1253254570;
	add.s32 	%r66, %r54, 1684936478;
	mul.hi.u32 	%r461, %r417, %r458;
	mul.lo.s32 	%r462, %r458, -766435501;
	mul.hi.u32 	%r463, %r419, %r460;
	mul.lo.s32 	%r464, %r460, -845247145;
	xor.b32  	%r465, %r456, %r463;
	xor.b32  	%r466, %r465, %r65;
	xor.b32  	%r467, %r454, %r461;
	xor.b32  	%r468, %r467, %r66;
	add.s32 	%r67, %r53, 1401181199;
	add.s32 	%r68, %r54, 534103459;
	mul.hi.u32 	%r469, %r417, %r466;
	mul.lo.s32 	%r470, %r466, -766435501;
	mul.hi.u32 	%r471, %r419, %r468;
	mul.lo.s32 	%r472, %r468, -845247145;
	xor.b32  	%r473, %r464, %r471;
	xor.b32  	%r474, %r473, %r67;
	xor.b32  	%r475, %r462, %r469;
	xor.b32  	%r476, %r475, %r68;
	add.s32 	%r69, %r53, -239350328;
	add.s32 	%r70, %r54, -616729560;
	mul.hi.u32 	%r477, %r417, %r474;
	mul.lo.s32 	%r478, %r474, -766435501;
	mul.hi.u32 	%r479, %r419, %r476;
	mul.lo.s32 	%r480, %r476, -845247145;
	xor.b32  	%r481, %r472, %r479;
	xor.b32  	%r482, %r481, %r69;
	xor.b32  	%r483, %r470, %r477;
	xor.b32  	%r484, %r483, %r70;
	add.s32 	%r71, %r53, -1879881855;
	add.s32 	%r72, %r54, -1767562579;
	mul.hi.u32 	%r485, %r417, %r482;
	mul.lo.s32 	%r1257, %r482, -766435501;
	mul.hi.u32 	%r486, %r419, %r484;
	mul.lo.s32 	%r1370, %r484, -845247145;
	xor.b32  	%r487, %r480, %r486;
	xor.b32  	%r1371, %r487, %r71;
	xor.b32  	%r488, %r478, %r485;
	xor.b32  	%r1369, %r488, %r72;
	cvta.to.global.u64 	%rd44, %rd101;
	add.s64 	%rd46, %rd44, %rd38;
	ld.global.f32 	%f1, [%rd46];
	cvta.to.global.u64 	%rd47, %rd102;
	add.s64 	%rd48, %rd47, %rd38;
	ld.global.f32 	%f2, [%rd48];
	cvta.to.global.u64 	%rd49, %rd97;
	mul.wide.s32 	%rd50, %r2, 8;
	add.s64 	%rd51, %rd49, %rd50;
	ld.global.u64 	%rd5, [%rd51];
	cvta.to.global.u64 	%rd52, %rd98;
	add.s64 	%rd54, %rd52, %rd31;
	ld.global.f32 	%f3, [%rd54];
	cvta.to.global.u64 	%rd55, %rd99;
	add.s64 	%rd56, %rd55, %rd31;
	ld.global.f32 	%f4, [%rd56];
	cvta.to.global.u64 	%rd57, %rd96;
	add.s64 	%rd58, %rd57, %rd38;
	ld.global.u32 	%r1194, [%rd58];
	ld.global.u32 	%r78, [%rd58+4];
	setp.ge.s32 	%p16, %r1194, %r78;
	mov.f32 	%f800, 0f00000000;
	mov.u32 	%r1367, %r1227;
	mov.u32 	%r1372, %r1227;
	mov.u32 	%r1373, %r1227;
	mov.u32 	%r1374, %r1227;
	mov.u32 	%r1375, %r1227;
	@%p16 bra 	$L__BB0_78;
	sub.s32 	%r490, %r1179, %r1178;
	and.b32  	%r79, %r490, 7;
	mov.f32 	%f800, 0f00000000;
	mov.b32 	%r1375, 0;
	mov.u32 	%r1374, %r1375;
	mov.u32 	%r1373, %r1375;
	mov.u32 	%r1372, %r1375;
	mov.u32 	%r1367, %r1375;
	mov.u32 	%r1227, %r1375;
$L__BB0_29:
	ld.param.u64 	%rd95, [sipm_signals_param_6];
	setp.lt.f32 	%p17, %f1, 0f38D1B717;
	cvta.to.global.u64 	%rd59, %rd95;
	mul.wide.s32 	%rd60, %r1194, 4;
	add.s64 	%rd61, %rd59, %rd60;
	ld.global.f32 	%f6, [%rd61];
	mov.f32 	%f795, 0f3F800000;
	mov.u32 	%r1256, %r1367;
	@%p17 bra 	$L__BB0_55;
	mov.b32 	%r1256, 2;
	setp.eq.s32 	%p18, %r1367, 1;
	mov.u32 	%r1208, %r1370;
	@%p18 bra 	$L__BB0_39;
	setp.eq.s32 	%p19, %r1367, 3;
	@%p19 bra 	$L__BB0_35;
	setp.ne.s32 	%p20, %r1367, 2;
	@%p20 bra 	$L__BB0_34;
	mov.b32 	%r1256, 3;
	mov.u32 	%r1208, %r1369;
	bra.uni 	$L__BB0_39;
$L__BB0_34:
	add.s32 	%r1256, %r1367, 1;
	mov.u32 	%r1208, %r1371;
	bra.uni 	$L__BB0_39;
$L__BB0_35:
	add.s32 	%r1375, %r1375, 1;
	setp.ne.s32 	%p21, %r1375, 0;
	@%p21 bra 	$L__BB0_38;
	add.s32 	%r1374, %r1374, 1;
	setp.ne.s32 	%p22, %r1374, 0;
	@%p22 bra 	$L__BB0_38;
	add.s32 	%r1373, %r1373, 1;
	setp.eq.s32 	%p23, %r1373, 0;
	selp.u32 	%r493, 1, 0, %p23;
	add.s32 	%r1372, %r1372, %r493;
	mov.b32 	%r1374, 0;
$L__BB0_38:
	mov.b32 	%r495, -766435501;
	mul.hi.u32 	%r496, %r495, %r1375;
	mul.lo.s32 	%r497, %r1375, -766435501;
	mov.b32 	%r498, -845247145;
	mul.hi.u32 	%r499, %r498, %r1373;
	mul.lo.s32 	%r500, %r1373, -845247145;
	xor.b32  	%r501, %r499, %r53;
	xor.b32  	%r502, %r501, %r1374;
	xor.b32  	%r503, %r496, %r54;
	xor.b32  	%r504, %r503, %r1372;
	mul.hi.u32 	%r505, %r495, %r502;
	mul.lo.s32 	%r506, %r502, -766435501;
	mul.hi.u32 	%r507, %r498, %r504;
	mul.lo.s32 	%r508, %r504, -845247145;
	xor.b32  	%r509, %r500, %r507;
	xor.b32  	%r510, %r509, %r55;
	xor.b32  	%r511, %r497, %r505;
	xor.b32  	%r512, %r511, %r56;
	mul.hi.u32 	%r513, %r495, %r510;
	mul.lo.s32 	%r514, %r510, -766435501;
	mul.hi.u32 	%r515, %r498, %r512;
	mul.lo.s32 	%r516, %r512, -845247145;
	xor.b32  	%r517, %r508, %r515;
	xor.b32  	%r518, %r517, %r57;
	xor.b32  	%r519, %r506, %r513;
	xor.b32  	%r520, %r519, %r58;
	mul.hi.u32 	%r521, %r495, %r518;
	mul.lo.s32 	%r522, %r518, -766435501;
	mul.hi.u32 	%r523, %r498, %r520;
	mul.lo.s32 	%r524, %r520, -845247145;
	xor.b32  	%r525, %r516, %r523;
	xor.b32  	%r526, %r525, %r59;
	xor.b32  	%r527, %r514, %r521;
	xor.b32  	%r528, %r527, %r60;
	mul.hi.u32 	%r529, %r495, %r526;
	mul.lo.s32 	%r530, %r526, -766435501;
	mul.hi.u32 	%r531, %r498, %r528;
	mul.lo.s32 	%r532, %r528, -845247145;
	xor.b32  	%r533, %r524, %r531;
	xor.b32  	%r534, %r533, %r61;
	xor.b32  	%r535, %r522, %r529;
	xor.b32  	%r536, %r535, %r62;
	mul.hi.u32 	%r537, %r495, %r534;
	mul.lo.s32 	%r538, %r534, -766435501;
	mul.hi.u32 	%r539, %r498, %r536;
	mul.lo.s32 	%r540, %r536, -845247145;
	xor.b32  	%r541, %r532, %r539;
	xor.b32  	%r542, %r541, %r63;
	xor.b32  	%r543, %r530, %r537;
	xor.b32  	%r544, %r543, %r64;
	mul.hi.u32 	%r545, %r495, %r542;
	mul.lo.s32 	%r546, %r542, -766435501;
	mul.hi.u32 	%r547, %r498, %r544;
	mul.lo.s32 	%r548, %r544, -845247145;
	xor.b32  	%r549, %r540, %r547;
	xor.b32  	%r550, %r549, %r65;
	xor.b32  	%r551, %r538, %r545;
	xor.b32  	%r552, %r551, %r66;
	mul.hi.u32 	%r553, %r495, %r550;
	mul.lo.s32 	%r554, %r550, -766435501;
	mul.hi.u32 	%r555, %r498, %r552;
	mul.lo.s32 	%r556, %r552, -845247145;
	xor.b32  	%r557, %r548, %r555;
	xor.b32  	%r558, %r557, %r67;
	xor.b32  	%r559, %r546, %r553;
	xor.b32  	%r560, %r559, %r68;
	mul.hi.u32 	%r561, %r495, %r558;
	mul.lo.s32 	%r562, %r558, -766435501;
	mul.hi.u32 	%r563, %r498, %r560;
	mul.lo.s32 	%r564, %r560, -845247145;
	xor.b32  	%r565, %r556, %r563;
	xor.b32  	%r566, %r565, %r69;
	xor.b32  	%r567, %r554, %r561;
	xor.b32  	%r568, %r567, %r70;
	mul.hi.u32 	%r569, %r495, %r566;
	mul.lo.s32 	%r99, %r566, -766435501;
	mul.hi.u32 	%r570, %r498, %r568;
	mul.lo.s32 	%r1370, %r568, -845247145;
	xor.b32  	%r571, %r564, %r570;
	xor.b32  	%r1371, %r571, %r71;
	xor.b32  	%r572, %r562, %r569;
	xor.b32  	%r1369, %r572, %r72;
	mov.b32 	%r1256, 0;
	mov.u32 	%r1208, %r1257;
	mov.u32 	%r1257, %r99;
$L__BB0_39:
	cvt.rn.f32.u32 	%f87, %r1208;
	fma.rn.f32 	%f7, %f87, 0f2F800000, 0f2F000000;
	mov.f32 	%f791, 0f00000000;
	mov.f32 	%f795, %f791;
$L__BB0_40:
	mov.f32 	%f8, %f791;
	add.f32 	%f795, %f795, 0f3F800000;
	add.f32 	%f11, %f795, 0f3F800000;
	abs.f32 	%f12, %f11;
	setp.ltu.f32 	%p24, %f12, 0f40400000;
	@%p24 bra 	$L__BB0_44;
	setp.ltu.f32 	%p25, %f12, 0f40F9999A;
	@%p25 bra 	$L__BB0_43;
	rcp.approx.ftz.f32 	%f88, %f12;
	mul.f32 	%f89, %f88, %f88;
	fma.rn.f32 	%f90, %f89, 0f3A4BE755, 0fBB360953;
	fma.rn.f32 	%f91, %f90, %f89, 0f3DAAAAA3;
	fma.rn.f32 	%f92, %f91, %f88, 0f3F6B3F8E;
	mov.b32 	%r574, %f12;
	add.s32 	%r575, %r574, -1059760811;
	and.b32  	%r576, %r575, -8388608;
	sub.s32 	%r577, %r574, %r576;
	mov.b32 	%f93, %r577;
	cvt.rn.f32.s32 	%f94, %r576;
	fma.rn.f32 	%f95, %f94, 0f34000000, 0f00000000;
	add.f32 	%f96, %f93, 0fBF800000;
	fma.rn.f32 	%f97, %f96, 0fBE055027, 0f3E1039F6;
	fma.rn.f32 	%f98, %f97, %f96, 0fBDF8CDCC;
	fma.rn.f32 	%f99, %f98, %f96, 0f3E0F2955;
	fma.rn.f32 	%f100, %f99, %f96, 0fBE2AD8B9;
	fma.rn.f32 	%f101, %f100, %f96, 0f3E4CED0B;
	fma.rn.f32 	%f102, %f101, %f96, 0fBE7FFF22;
	fma.rn.f32 	%f103, %f102, %f96, 0f3EAAAA78;
	fma.rn.f32 	%f104, %f103, %f96, 0fBF000000;
	mul.f32 	%f105, %f96, %f104;
	fma.rn.f32 	%f106, %f105, %f96, %f96;
	fma.rn.f32 	%f107, %f95, 0f3F317218, %f106;
	setp.gt.u32 	%p26, %r574, 2139095039;
	fma.rn.f32 	%f108, %f12, 0f7F800000, 0f7F800000;
	selp.f32 	%f109, %f108, %f107, %p26;
	mul.f32 	%f110, %f109, 0f3F000000;
	add.f32 	%f111, %f12, 0fBF000000;
	mul.rn.f32 	%f112, %f110, %f111;
	sub.f32 	%f113, %f112, %f12;
	add.rn.f32 	%f114, %f112, %f92;
	add.f32 	%f115, %f113, %f114;
	setp.eq.f32 	%p27, %f12, 0f7F800000;
	selp.f32 	%f793, 0f7F800000, %f115, %p27;
	bra.uni 	$L__BB0_49;
$L__BB0_43:
	add.f32 	%f116, %f12, 0fC0400000;
	fma.rn.f32 	%f117, %f116, 0fC43B38FB, 0fC640F6F8;
	fma.rn.f32 	%f118, %f117, %f116, 0fC7206560;
	fma.rn.f32 	%f119, %f118, %f116, 0fC73CB6AA;
	fma.rn.f32 	%f120, %f119, %f116, 0fC80BAE5A;
	add.f32 	%f121, %f116, 0fC381A020;
	fma.rn.f32 	%f122, %f121, %f116, 0fC62864B8;
	fma.rn.f32 	%f123, %f122, %f116, 0fC7B50686;
	fma.rn.f32 	%f124, %f123, %f116, 0fC8498465;
	rcp.approx.ftz.f32 	%f125, %f124;
	fma.rn.f32 	%f793, %f120, %f125, %f116;
	bra.uni 	$L__BB0_49;
$L__BB0_44:
	setp.ltu.f32 	%p28, %f12, 0f3FC00000;
	@%p28 bra 	$L__BB0_46;
	add.f32 	%f126, %f12, 0fC0000000;
	fma.rn.f32 	%f127, %f126, 0f385007FA, 0fB967A002;
	fma.rn.f32 	%f128, %f127, %f126, 0f3A0DE6FC;
	fma.rn.f32 	%f129, %f128, %f126, 0fBA9DE0E2;
	fma.rn.f32 	%f130, %f129, %f126, 0f3B3D05B7;
	fma.rn.f32 	%f131, %f130, %f126, 0fBBF1EB10;
	fma.rn.f32 	%f132, %f131, %f126, 0f3CA89A28;
	fma.rn.f32 	%f133, %f132, %f126, 0fBD89F01A;
	fma.rn.f32 	%f134, %f133, %f126, 0f3EA51A66;
	fma.rn.f32 	%f135, %f134, %f126, 0f3ED87730;
	mul.f32 	%f793, %f126, %f135;
	bra.uni 	$L__BB0_49;
$L__BB0_46:
	setp.ltu.f32 	%p29, %f12, 0f3F333333;
	@%p29 bra 	$L__BB0_48;
	mov.f32 	%f136, 0f3F800000;
	sub.f32 	%f137, %f136, %f12;
	fma.rn.f32 	%f138, %f137, 0f3D3BEF76, 0f3DD47577;
	fma.rn.f32 	%f139, %f138, %f137, 0f3DFB8079;
	fma.rn.f32 	%f140, %f139, %f137, 0f3E0295B5;
	fma.rn.f32 	%f141, %f140, %f137, 0f3E12A765;
	fma.rn.f32 	%f142, %f141, %f137, 0f3E2D6867;
	fma.rn.f32 	%f143, %f142, %f137, 0f3E5462BF;
	fma.rn.f32 	%f144, %f143, %f137, 0f3E8A8A72;
	fma.rn.f32 	%f145, %f144, %f137, 0f3ECD26A4;
	fma.rn.f32 	%f146, %f145, %f137, 0f3F528D32;
	fma.rn.f32 	%f147, %f146, %f137, 0f3F13C468;
	mul.f32 	%f793, %f137, %f147;
	bra.uni 	$L__BB0_49;
$L__BB0_48:
	fma.rn.f32 	%f148, %f12, 0f3B6B1C86, 0fBBB34878;
	fma.rn.f32 	%f149, %f148, %f12, 0fBD36CAEF;
	fma.rn.f32 	%f150, %f149, %f12, 0f3E2B5555;
	fma.rn.f32 	%f151, %f150, %f12, 0fBD2C96C7;
	fma.rn.f32 	%f152, %f151, %f12, 0fBF27E6EB;
	fma.rn.f32 	%f153, %f152, %f12, 0f3F13C463;
	mul.f32 	%f154, %f12, %f153;
	fma.rn.f32 	%f155, %f154, %f12, %f12;
	setp.lt.f32 	%p30, %f155, 0f00800000;
	mul.f32 	%f156, %f155, 0f4B000000;
	selp.f32 	%f157, %f156, %f155, %p30;
	selp.f32 	%f158, 0fC1B80000, 0f00000000, %p30;
	mov.b32 	%r578, %f157;
	add.s32 	%r579, %r578, -1059760811;
	and.b32  	%r580, %r579, -8388608;
	sub.s32 	%r581, %r578, %r580;
	mov.b32 	%f159, %r581;
	cvt.rn.f32.s32 	%f160, %r580;
	fma.rn.f32 	%f161, %f160, 0f34000000, %f158;
	add.f32 	%f162, %f159, 0fBF800000;
	fma.rn.f32 	%f163, %f162, 0fBE055027, 0f3E1039F6;
	fma.rn.f32 	%f164, %f163, %f162, 0fBDF8CDCC;
	fma.rn.f32 	%f165, %f164, %f162, 0f3E0F2955;
	fma.rn.f32 	%f166, %f165, %f162, 0fBE2AD8B9;
	fma.rn.f32 	%f167, %f166, %f162, 0f3E4CED0B;
	fma.rn.f32 	%f168, %f167, %f162, 0fBE7FFF22;
	fma.rn.f32 	%f169, %f168, %f162, 0f3EAAAA78;
	fma.rn.f32 	%f170, %f169, %f162, 0fBF000000;
	mul.f32 	%f171, %f162, %f170;
	fma.rn.f32 	%f172, %f171, %f162, %f162;
	fma.rn.f32 	%f173, %f161, 0f3F317218, %f172;
	setp.gt.u32 	%p31, %r578, 2139095039;
	fma.rn.f32 	%f174, %f157, 0f7F800000, 0f7F800000;
	selp.f32 	%f175, %f174, %f173, %p31;
	setp.eq.f32 	%p32, %f157, 0f00000000;
	neg.f32 	%f176, %f175;
	selp.f32 	%f793, 0f7F800000, %f176, %p32;
$L__BB0_49:
	setp.ge.f32 	%p33, %f11, 0f00000000;
	mov.f32 	%f794, %f793;
	@%p33 bra 	$L__BB0_54;
	cvt.rmi.f32.f32 	%f178, %f12;
	setp.eq.f32 	%p34, %f12, %f178;
	mov.f32 	%f794, 0f7F800000;
	@%p34 bra 	$L__BB0_54;
	setp.geu.f32 	%p35, %f12, 0f1FEC1E4A;
	@%p35 bra 	$L__BB0_53;
	setp.lt.f32 	%p41, %f12, 0f00800000;
	mul.f32 	%f221, %f12, 0f4B000000;
	selp.f32 	%f222, %f221, %f12, %p41;
	selp.f32 	%f223, 0fC1B80000, 0f00000000, %p41;
	mov.b32 	%r589, %f222;
	add.s32 	%r590, %r589, -1059760811;
	and.b32  	%r591, %r590, -8388608;
	sub.s32 	%r592, %r589, %r591;
	mov.b32 	%f224, %r592;
	cvt.rn.f32.s32 	%f225, %r591;
	fma.rn.f32 	%f226, %f225, 0f34000000, %f223;
	add.f32 	%f227, %f224, 0fBF800000;
	fma.rn.f32 	%f228, %f227, 0fBE055027, 0f3E1039F6;
	fma.rn.f32 	%f229, %f228, %f227, 0fBDF8CDCC;
	fma.rn.f32 	%f230, %f229, %f227, 0f3E0F2955;
	fma.rn.f32 	%f231, %f230, %f227, 0fBE2AD8B9;
	fma.rn.f32 	%f232, %f231, %f227, 0f3E4CED0B;
	fma.rn.f32 	%f233, %f232, %f227, 0fBE7FFF22;
	fma.rn.f32 	%f234, %f233, %f227, 0f3EAAAA78;
	fma.rn.f32 	%f235, %f234, %f227, 0fBF000000;
	mul.f32 	%f236, %f227, %f235;
	fma.rn.f32 	%f237, %f236, %f227, %f227;
	fma.rn.f32 	%f238, %f226, 0f3F317218, %f237;
	setp.gt.u32 	%p42, %r589, 2139095039;
	fma.rn.f32 	%f239, %f222, 0f7F800000, 0f7F800000;
	selp.f32 	%f240, %f239, %f238, %p42;
	setp.eq.f32 	%p43, %f222, 0f00000000;
	neg.f32 	%f241, %f240;
	selp.f32 	%f794, 0f7F800000, %f241, %p43;
	bra.uni 	$L__BB0_54;
$L__BB0_53:
	add.f32 	%f179, %f12, %f12;
	cvt.rni.f32.f32 	%f180, %f179;
	cvt.rzi.s32.f32 	%r582, %f180;
	fma.rn.f32 	%f181, %f180, 0fBF000000, %f12;
	mul.f32 	%f182, %f181, 0f40490FDB;
	mul.rn.f32 	%f183, %f182, %f182;
	and.b32  	%r583, %r582, 1;
	setp.eq.b32 	%p36, %r583, 1;
	selp.f32 	%f184, 0f3F800000, %f182, %p36;
	fma.rn.f32 	%f185, %f183, %f184, 0f00000000;
	fma.rn.f32 	%f186, %f183, 0f37CBAC00, 0fBAB607ED;
	selp.f32 	%f187, %f186, 0fB94D4153, %p36;
	selp.f32 	%f188, 0f3D2AAABB, 0f3C0885E4, %p36;
	fma.rn.f32 	%f189, %f187, %f183, %f188;
	selp.f32 	%f190, 0fBEFFFFFF, 0fBE2AAAA8, %p36;
	fma.rn.f32 	%f191, %f189, %f183, %f190;
	fma.rn.f32 	%f192, %f191, %f185, %f184;
	and.b32  	%r584, %r582, 2;
	setp.eq.s32 	%p37, %r584, 0;
	mov.f32 	%f193, 0f00000000;
	sub.f32 	%f194, %f193, %f192;
	selp.f32 	%f195, %f192, %f194, %p37;
	abs.f32 	%f196, %f195;
	mul.f32 	%f197, %f12, %f196;
	setp.lt.f32 	%p38, %f197, 0f00800000;
	mul.f32 	%f198, %f197, 0f4B000000;
	selp.f32 	%f199, 0fC1B80000, 0f00000000, %p38;
	selp.f32 	%f200, %f198, %f197, %p38;
	mov.b32 	%r585, %f200;
	add.s32 	%r586, %r585, -1059760811;
	and.b32  	%r587, %r586, -8388608;
	sub.s32 	%r588, %r585, %r587;
	mov.b32 	%f201, %r588;
	cvt.rn.f32.s32 	%f202, %r587;
	fma.rn.f32 	%f203, %f202, 0f34000000, %f199;
	add.f32 	%f204, %f201, 0fBF800000;
	fma.rn.f32 	%f205, %f204, 0fBE055027, 0f3E1039F6;
	fma.rn.f32 	%f206, %f205, %f204, 0fBDF8CDCC;
	fma.rn.f32 	%f207, %f206, %f204, 0f3E0F2955;
	fma.rn.f32 	%f208, %f207, %f204, 0fBE2AD8B9;
	fma.rn.f32 	%f209, %f208, %f204, 0f3E4CED0B;
	fma.rn.f32 	%f210, %f209, %f204, 0fBE7FFF22;
	fma.rn.f32 	%f211, %f210, %f204, 0f3EAAAA78;
	fma.rn.f32 	%f212, %f211, %f204, 0fBF000000;
	mul.f32 	%f213, %f204, %f212;
	fma.rn.f32 	%f214, %f213, %f204, %f204;
	fma.rn.f32 	%f215, %f203, 0f3F317218, %f214;
	setp.gt.u32 	%p39, %r585, 2139095039;
	fma.rn.f32 	%f216, %f200, 0f7F800000, 0f7F800000;
	selp.f32 	%f217, %f216, %f215, %p39;
	setp.eq.f32 	%p40, %f200, 0f00000000;
	mov.f32 	%f218, 0f3F928682;
	sub.f32 	%f219, %f218, %f217;
	selp.f32 	%f220, 0f7F800000, %f219, %p40;
	sub.f32 	%f794, %f220, %f793;
$L__BB0_54:
	fma.rn.f32 	%f242, %f1, %f795, %f794;
	neg.f32 	%f243, %f242;
	fma.rn.f32 	%f244, %f1, %f795, 0f00000000;
	lg2.approx.f32 	%f245, %f244;
	mul.f32 	%f246, %f245, 0f3F317218;
	add.f32 	%f247, %f795, 0fBF800000;
	fma.rn.f32 	%f248, %f247, %f246, %f243;
	mul.f32 	%f249, %f248, 0f3FB8AA3B;
	ex2.approx.f32 	%f250, %f249;
	add.f32 	%f791, %f8, %f250;
	setp.leu.f32 	%p44, %f7, %f8;
	setp.gtu.f32 	%p45, %f7, %f791;
	or.pred  	%p46, %p44, %p45;
	sub.f32 	%f251, %f791, %f8;
	setp.geu.f32 	%p47, %f251, 0f3089705F;
	and.pred  	%p48, %p46, %p47;
	@%p48 bra 	$L__BB0_40;
$L__BB0_55:
	cvt.rzi.s32.f32 	%r122, %f795;
	setp.lt.s32 	%p49, %r122, 1;
	mov.f32 	%f798, 0f00000000;
	@%p49 bra 	$L__BB0_65;
	mov.f32 	%f798, 0f00000000;
	mov.b32 	%r1237, 0;
	mov.u32 	%r1246, %r1256;
$L__BB0_57:
	setp.eq.s32 	%p50, %r1227, 1;
	mov.b32 	%r1227, 0;
	mov.u32 	%r1256, %r1246;
	mov.f32 	%f801, %f800;
	@%p50 bra 	$L__BB0_85;
	mov.b32 	%r1256, 3;
	setp.eq.s32 	%p51, %r1246, 1;
	mov.u32 	%r1254, %r1369;
	mov.u32 	%r1255, %r1370;
	@%p51 bra 	$L__BB0_84;
	setp.eq.s32 	%p52, %r1246, 2;
	@%p52 bra 	$L__BB0_80;
	setp.ne.s32 	%p53, %r1246, 3;
	@%p53 bra 	$L__BB0_79;
	add.s32 	%r1375, %r1375, 1;
	setp.ne.s32 	%p54, %r1375, 0;
	@%p54 bra 	$L__BB0_64;
	add.s32 	%r1374, %r1374, 1;
	setp.ne.s32 	%p55, %r1374, 0;
	@%p55 bra 	$L__BB0_64;
	add.s32 	%r1373, %r1373, 1;
	setp.eq.s32 	%p56, %r1373, 0;
	selp.u32 	%r597, 1, 0, %p56;
	add.s32 	%r1372, %r1372, %r597;
	mov.b32 	%r1374, 0;
$L__BB0_64:
	mov.b32 	%r599, -766435501;
	mul.hi.u32 	%r600, %r599, %r1375;
	mul.lo.s32 	%r601, %r1375, -766435501;
	mov.b32 	%r602, -845247145;
	mul.hi.u32 	%r603, %r602, %r1373;
	mul.lo.s32 	%r604, %r1373, -845247145;
	xor.b32  	%r605, %r603, %r53;
	xor.b32  	%r606, %r605, %r1374;
	xor.b32  	%r607, %r600, %r54;
	xor.b32  	%r608, %r607, %r1372;
	mul.hi.u32 	%r609, %r599, %r606;
	mul.lo.s32 	%r610, %r606, -766435501;
	mul.hi.u32 	%r611, %r602, %r608;
	mul.lo.s32 	%r612, %r608, -845247145;
	xor.b32  	%r613, %r604, %r611;
	xor.b32  	%r614, %r613, %r55;
	xor.b32  	%r615, %r601, %r609;
	xor.b32  	%r616, %r615, %r56;
	mul.hi.u32 	%r617, %r599, %r614;
	mul.lo.s32 	%r618, %r614, -766435501;
	mul.hi.u32 	%r619, %r602, %r616;
	mul.lo.s32 	%r620, %r616, -845247145;
	xor.b32  	%r621, %r612, %r619;
	xor.b32  	%r622, %r621, %r57;
	xor.b32  	%r623, %r610, %r617;
	xor.b32  	%r624, %r623, %r58;
	mul.hi.u32 	%r625, %r599, %r622;
	mul.lo.s32 	%r626, %r622, -766435501;
	mul.hi.u32 	%r627, %r602, %r624;
	mul.lo.s32 	%r628, %r624, -845247145;
	xor.b32  	%r629, %r620, %r627;
	xor.b32  	%r630, %r629, %r59;
	xor.b32  	%r631, %r618, %r625;
	xor.b32  	%r632, %r631, %r60;
	mul.hi.u32 	%r633, %r599, %r630;
	mul.lo.s32 	%r634, %r630, -766435501;
	mul.hi.u32 	%r635, %r602, %r632;
	mul.lo.s32 	%r636, %r632, -845247145;
	xor.b32  	%r637, %r628, %r635;
	xor.b32  	%r638, %r637, %r61;
	xor.b32  	%r639, %r626, %r633;
	xor.b32  	%r640, %r639, %r62;
	mul.hi.u32 	%r641, %r599, %r638;
	mul.lo.s32 	%r642, %r638, -766435501;
	mul.hi.u32 	%r643, %r602, %r640;
	mul.lo.s32 	%r644, %r640, -845247145;
	xor.b32  	%r645, %r636, %r643;
	xor.b32  	%r646, %r645, %r63;
	xor.b32  	%r647, %r634, %r641;
	xor.b32  	%r648, %r647, %r64;
	mul.hi.u32 	%r649, %r599, %r646;
	mul.lo.s32 	%r650, %r646, -766435501;
	mul.hi.u32 	%r651, %r602, %r648;
	mul.lo.s32 	%r652, %r648, -845247145;
	xor.b32  	%r653, %r644, %r651;
	xor.b32  	%r654, %r653, %r65;
	xor.b32  	%r655, %r642, %r649;
	xor.b32  	%r656, %r655, %r66;
	mul.hi.u32 	%r657, %r599, %r654;
	mul.lo.s32 	%r658, %r654, -766435501;
	mul.hi.u32 	%r659, %r602, %r656;
	mul.lo.s32 	%r660, %r656, -845247145;
	xor.b32  	%r661, %r652, %r659;
	xor.b32  	%r662, %r661, %r67;
	xor.b32  	%r663, %r650, %r657;
	xor.b32  	%r664, %r663, %r68;
	mul.hi.u32 	%r665, %r599, %r662;
	mul.lo.s32 	%r666, %r662, -766435501;
	mul.hi.u32 	%r667, %r602, %r664;
	mul.lo.s32 	%r668, %r664, -845247145;
	xor.b32  	%r669, %r660, %r667;
	xor.b32  	%r670, %r669, %r69;
	xor.b32  	%r671, %r658, %r665;
	xor.b32  	%r672, %r671, %r70;
	mul.hi.u32 	%r673, %r599, %r670;
	mul.lo.s32 	%r151, %r670, -766435501;
	mul.hi.u32 	%r674, %r602, %r672;
	mul.lo.s32 	%r1370, %r672, -845247145;
	xor.b32  	%r675, %r668, %r674;
	xor.b32  	%r1254, %r675, %r71;
	xor.b32  	%r676, %r666, %r673;
	xor.b32  	%r1369, %r676, %r72;
	mov.b32 	%r1256, 1;
	mov.u32 	%r1255, %r1257;
	mov.u32 	%r1257, %r151;
	mov.u32 	%r1371, %r1254;
	bra.uni 	$L__BB0_84;
$L__BB0_65:
	mov.u32 	%r1367, %r1256;
	setp.le.s32 	%p65, %r1179, %r1178;
	@%p65 bra 	$L__BB0_77;
	sub.s32 	%r763, %r1178, %r1179;
	setp.gt.u32 	%p66, %r763, -8;
	mov.u32 	%r1277, %r1178;
	@%p66 bra 	$L__BB0_69;
	mov.b32 	%r1276, 0;
	mov.u32 	%r1277, %r1178;
$L__BB0_68:
	.pragma "nounroll";
	mul.wide.s32 	%rd62, %r1277, 4;
	add.s64 	%rd63, %rd2, %rd62;
	ld.global.f32 	%f284, [%rd63];
	sub.f32 	%f285, %f284, %f6;
	sub.f32 	%f286, %f285, %f4;
	fma.rn.f32 	%f287, %f3, %f286, 0f3F000000;
	tex.1d.v4.f32.f32 	{%f288, %f289, %f290, %f291}, [%rd5, {%f287}];
	shl.b32 	%r765, %r1277, 2;
	mov.u32 	%r766, shared_buffer;
	add.s32 	%r767, %r766, %r765;
	ld.shared.f32 	%f292, [%r767];
	fma.rn.f32 	%f293, %f798, %f288, %f292;
	st.shared.f32 	[%r767], %f293;
	ld.global.f32 	%f294, [%rd63+4];
	sub.f32 	%f295, %f294, %f6;
	sub.f32 	%f296, %f295, %f4;
	fma.rn.f32 	%f297, %f3, %f296, 0f3F000000;
	tex.1d.v4.f32.f32 	{%f298, %f299, %f300, %f301}, [%rd5, {%f297}];
	ld.shared.f32 	%f302, [%r767+4];
	fma.rn.f32 	%f303, %f798, %f298, %f302;
	st.shared.f32 	[%r767+4], %f303;
	ld.global.f32 	%f304, [%rd63+8];
	sub.f32 	%f305, %f304, %f6;
	sub.f32 	%f306, %f305, %f4;
	fma.rn.f32 	%f307, %f3, %f306, 0f3F000000;
	tex.1d.v4.f32.f32 	{%f308, %f309, %f310, %f311}, [%rd5, {%f307}];
	ld.shared.f32 	%f312, [%r767+8];
	fma.rn.f32 	%f313, %f798, %f308, %f312;
	st.shared.f32 	[%r767+8], %f313;
	ld.global.f32 	%f314, [%rd63+12];
	sub.f32 	%f315, %f314, %f6;
	sub.f32 	%f316, %f315, %f4;
	fma.rn.f32 	%f317, %f3, %f316, 0f3F000000;
	tex.1d.v4.f32.f32 	{%f318, %f319, %f320, %f321}, [%rd5, {%f317}];
	ld.shared.f32 	%f322, [%r767+12];
	fma.rn.f32 	%f323, %f798, %f318, %f322;
	st.shared.f32 	[%r767+12], %f323;
	ld.global.f32 	%f324, [%rd63+16];
	sub.f32 	%f325, %f324, %f6;
	sub.f32 	%f326, %f325, %f4;
	fma.rn.f32 	%f327, %f3, %f326, 0f3F000000;
	tex.1d.v4.f32.f32 	{%f328, %f329, %f330, %f331}, [%rd5, {%f327}];
	ld.shared.f32 	%f332, [%r767+16];
	fma.rn.f32 	%f333, %f798, %f328, %f332;
	st.shared.f32 	[%r767+16], %f333;
	ld.global.f32 	%f334, [%rd63+20];
	sub.f32 	%f335, %f334, %f6;
	sub.f32 	%f336, %f335, %f4;
	fma.rn.f32 	%f337, %f3, %f336, 0f3F000000;
	tex.1d.v4.f32.f32 	{%f338, %f339, %f340, %f341}, [%rd5, {%f337}];
	ld.shared.f32 	%f342, [%r767+20];
	fma.rn.f32 	%f343, %f798, %f338, %f342;
	st.shared.f32 	[%r767+20], %f343;
	ld.global.f32 	%f344, [%rd63+24];
	sub.f32 	%f345, %f344, %f6;
	sub.f32 	%f346, %f345, %f4;
	fma.rn.f32 	%f347, %f3, %f346, 0f3F000000;
	tex.1d.v4.f32.f32 	{%f348, %f349, %f350, %f351}, [%rd5, {%f347}];
	ld.shared.f32 	%f352, [%r767+24];
	fma.rn.f32 	%f353, %f798, %f348, %f352;
	st.shared.f32 	[%r767+24], %f353;
	ld.global.f32 	%f354, [%rd63+28];
	sub.f32 	%f355, %f354, %f6;
	sub.f32 	%f356, %f355, %f4;
	fma.rn.f32 	%f357, %f3, %f356, 0f3F000000;
	tex.1d.v4.f32.f32 	{%f358, %f359, %f360, %f361}, [%rd5, {%f357}];
	ld.shared.f32 	%f362, [%r767+28];
	fma.rn.f32 	%f363, %f798, %f358, %f362;
	st.shared.f32 	[%r767+28], %f363;
	add.s32 	%r1277, %r1277, 8;
	add.s32 	%r1276, %r1276, 8;
	sub.s32 	%r768, %r1179, %r1178;
	and.b32  	%r769, %r768, -8;
	setp.ne.s32 	%p67, %r1276, %r769;
	@%p67 bra 	$L__BB0_68;
$L__BB0_69:
	setp.eq.s32 	%p68, %r79, 0;
	@%p68 bra 	$L__BB0_77;
	add.s32 	%r770, %r79, -1;
	setp.lt.u32 	%p69, %r770, 3;
	@%p69 bra 	$L__BB0_72;
	mul.wide.s32 	%rd64, %r1277, 4;
	add.s64 	%rd65, %rd2, %rd64;
	ld.global.f32 	%f364, [%rd65];
	sub.f32 	%f365, %f364, %f6;
	sub.f32 	%f366, %f365, %f4;
	fma.rn.f32 	%f367, %f3, %f366, 0f3F000000;
	tex.1d.v4.f32.f32 	{%f368, %f369, %f370, %f371}, [%rd5, {%f367}];
	shl.b32 	%r771, %r1277, 2;
	mov.u32 	%r772, shared_buffer;
	add.s32 	%r773, %r772, %r771;
	ld.shared.f32 	%f372, [%r773];
	fma.rn.f32 	%f373, %f798, %f368, %f372;
	st.shared.f32 	[%r773], %f373;
	ld.global.f32 	%f374, [%rd65+4];
	sub.f32 	%f375, %f374, %f6;
	sub.f32 	%f376, %f375, %f4;
	fma.rn.f32 	%f377, %f3, %f376, 0f3F000000;
	tex.1d.v4.f32.f32 	{%f378, %f379, %f380, %f381}, [%rd5, {%f377}];
	ld.shared.f32 	%f382, [%r773+4];
	fma.rn.f32 	%f383, %f798, %f378, %f382;
	st.shared.f32 	[%r773+4], %f383;
	ld.global.f32 	%f384, [%rd65+8];
	sub.f32 	%f385, %f384, %f6;
	sub.f32 	%f386, %f385, %f4;
	fma.rn.f32 	%f387, %f3, %f386, 0f3F000000;
	tex.1d.v4.f32.f32 	{%f388, %f389, %f390, %f391}, [%rd5, {%f387}];
	ld.shared.f32 	%f392, [%r773+8];
	fma.rn.f32 	%f393, %f798, %f388, %f392;
	st.shared.f32 	[%r773+8], %f393;
	ld.global.f32 	%f394, [%rd65+12];
	sub.f32 	%f395, %f394, %f6;
	sub.f32 	%f396, %f395, %f4;
	fma.rn.f32 	%f397, %f3, %f396, 0f3F000000;
	tex.1d.v4.f32.f32 	{%f398, %f399, %f400, %f401}, [%rd5, {%f397}];
	ld.shared.f32 	%f402, [%r773+12];
	fma.rn.f32 	%f403, %f798, %f398, %f402;
	st.shared.f32 	[%r773+12], %f403;
	add.s32 	%r1277, %r1277, 4;
$L__BB0_72:
	sub.s32 	%r775, %r1179, %r1178;
	and.b32  	%r774, %r775, 3;
	setp.eq.s32 	%p70, %r774, 0;
	@%p70 bra 	$L__BB0_77;
	setp.eq.s32 	%p71, %r774, 1;
	@%p71 bra 	$L__BB0_75;
	mul.wide.s32 	%rd66, %r1277, 4;
	add.s64 	%rd67, %rd2, %rd66;
	ld.global.f32 	%f404, [%rd67];
	sub.f32 	%f405, %f404, %f6;
	sub.f32 	%f406, %f405, %f4;
	fma.rn.f32 	%f407, %f3, %f406, 0f3F000000;
	tex.1d.v4.f32.f32 	{%f408, %f409, %f410, %f411}, [%rd5, {%f407}];
	shl.b32 	%r776, %r1277, 2;
	mov.u32 	%r777, shared_buffer;
	add.s32 	%r778, %r777, %r776;
	ld.shared.f32 	%f412, [%r778];
	fma.rn.f32 	%f413, %f798, %f408, %f412;
	st.shared.f32 	[%r778], %f413;
	ld.global.f32 	%f414, [%rd67+4];
	sub.f32 	%f415, %f414, %f6;
	sub.f32 	%f416, %f415, %f4;
	fma.rn.f32 	%f417, %f3, %f416, 0f3F000000;
	tex.1d.v4.f32.f32 	{%f418, %f419, %f420, %f421}, [%rd5, {%f417}];
	ld.shared.f32 	%f422, [%r778+4];
	fma.rn.f32 	%f423, %f798, %f418, %f422;
	st.shared.f32 	[%r778+4], %f423;
	add.s32 	%r1277, %r1277, 2;
$L__BB0_75:
	and.b32  	%r780, %r775, 1;
	setp.eq.b32 	%p72, %r780, 1;
	not.pred 	%p73, %p72;
	@%p73 bra 	$L__BB0_77;
	mul.wide.s32 	%rd68, %r1277, 4;
	add.s64 	%rd69, %rd2, %rd68;
	ld.global.f32 	%f424, [%rd69];
	sub.f32 	%f425, %f424, %f6;
	sub.f32 	%f426, %f425, %f4;
	fma.rn.f32 	%f427, %f3, %f426, 0f3F000000;
	tex.1d.v4.f32.f32 	{%f428, %f429, %f430, %f431}, [%rd5, {%f427}];
	shl.b32 	%r781, %r1277, 2;
	mov.u32 	%r782, shared_buffer;
	add.s32 	%r783, %r782, %r781;
	ld.shared.f32 	%f432, [%r783];
	fma.rn.f32 	%f433, %f798, %f428, %f432;
	st.shared.f32 	[%r783], %f433;
$L__BB0_77:
	add.s32 	%r1194, %r1194, 1;
	setp.ne.s32 	%p74, %r1194, %r78;
	@%p74 bra 	$L__BB0_29;
$L__BB0_78:
	ld.param.f32 	%f789, [sipm_signals_param_16];
	ld.param.u64 	%rd103, [sipm_signals_param_15];
	cvta.to.global.u64 	%rd70, %rd103;
	mul.wide.s32 	%rd71, %r4, 4;
	add.s64 	%rd72, %rd70, %rd71;
	ld.global.f32 	%f34, [%rd72];
	setp.gt.f32 	%p75, %f34, 0f49742400;
	add.f32 	%f434, %f82, 0f3F800000;
	selp.f32 	%f804, %f434, %f789, %p75;
	sub.s32 	%r784, %r1179, %r1178;
	not.b32 	%r785, %r1178;
	add.s32 	%r210, %r1179, %r785;
	and.b32  	%r211, %r784, 7;
	bra.uni 	$L__BB0_107;
$L__BB0_79:
	add.s32 	%r1256, %r1246, 2;
	setp.eq.s32 	%p60, %r1246, 0;
	selp.b32 	%r1254, %r1370, %r1371, %p60;
	mov.u32 	%r1255, %r1371;
	bra.uni 	$L__BB0_84;
$L__BB0_80:
	add.s32 	%r1375, %r1375, 1;
	setp.ne.s32 	%p57, %r1375, 0;
	@%p57 bra 	$L__BB0_83;
	add.s32 	%r1374, %r1374, 1;
	setp.ne.s32 	%p58, %r1374, 0;
	@%p58 bra 	$L__BB0_83;
	add.s32 	%r1373, %r1373, 1;
	setp.eq.s32 	%p59, %r1373, 0;
	selp.u32 	%r678, 1, 0, %p59;
	add.s32 	%r1372, %r1372, %r678;
	mov.b32 	%r1374, 0;
$L__BB0_83:
	mov.b32 	%r680, -766435501;
	mul.hi.u32 	%r681, %r680, %r1375;
	mul.lo.s32 	%r682, %r1375, -766435501;
	mov.b32 	%r683, -845247145;
	mul.hi.u32 	%r684, %r683, %r1373;
	mul.lo.s32 	%r685, %r1373, -845247145;
	xor.b32  	%r686, %r684, %r53;
	xor.b32  	%r687, %r686, %r1374;
	xor.b32  	%r688, %r681, %r54;
	xor.b32  	%r689, %r688, %r1372;
	mul.hi.u32 	%r690, %r680, %r687;
	mul.lo.s32 	%r691, %r687, -766435501;
	mul.hi.u32 	%r692, %r683, %r689;
	mul.lo.s32 	%r693, %r689, -845247145;
	xor.b32  	%r694, %r685, %r692;
	xor.b32  	%r695, %r694, %r55;
	xor.b32  	%r696, %r682, %r690;
	xor.b32  	%r697, %r696, %r56;
	mul.hi.u32 	%r698, %r680, %r695;
	mul.lo.s32 	%r699, %r695, -766435501;
	mul.hi.u32 	%r700, %r683, %r697;
	mul.lo.s32 	%r701, %r697, -845247145;
	xor.b32  	%r702, %r693, %r700;
	xor.b32  	%r703, %r702, %r57;
	xor.b32  	%r704, %r691, %r698;
	xor.b32  	%r705, %r704, %r58;
	mul.hi.u32 	%r706, %r680, %r703;
	mul.lo.s32 	%r707, %r703, -766435501;
	mul.hi.u32 	%r708, %r683, %r705;
	mul.lo.s32 	%r709, %r705, -845247145;
	xor.b32  	%r710, %r701, %r708;
	xor.b32  	%r711, %r710, %r59;
	xor.b32  	%r712, %r699, %r706;
	xor.b32  	%r713, %r712, %r60;
	mul.hi.u32 	%r714, %r680, %r711;
	mul.lo.s32 	%r715, %r711, -766435501;
	mul.hi.u32 	%r716, %r683, %r713;
	mul.lo.s32 	%r717, %r713, -845247145;
	xor.b32  	%r718, %r709, %r716;
	xor.b32  	%r719, %r718, %r61;
	xor.b32  	%r720, %r707, %r714;
	xor.b32  	%r721, %r720, %r62;
	mul.hi.u32 	%r722, %r680, %r719;
	mul.lo.s32 	%r723, %r719, -766435501;
	mul.hi.u32 	%r724, %r683, %r721;
	mul.lo.s32 	%r725, %r721, -845247145;
	xor.b32  	%r726, %r717, %r724;
	xor.b32  	%r727, %r726, %r63;
	xor.b32  	%r728, %r715, %r722;
	xor.b32  	%r729, %r728, %r64;
	mul.hi.u32 	%r730, %r680, %r727;
	mul.lo.s32 	%r731, %r727, -766435501;
	mul.hi.u32 	%r732, %r683, %r729;
	mul.lo.s32 	%r733, %r729, -845247145;
	xor.b32  	%r734, %r725, %r732;
	xor.b32  	%r735, %r734, %r65;
	xor.b32  	%r736, %r723, %r730;
	xor.b32  	%r737, %r736, %r66;
	mul.hi.u32 	%r738, %r680, %r735;
	mul.lo.s32 	%r739, %r735, -766435501;
	mul.hi.u32 	%r740, %r683, %r737;
	mul.lo.s32 	%r741, %r737, -845247145;
	xor.b32  	%r742, %r733, %r740;
	xor.b32  	%r743, %r742, %r67;
	xor.b32  	%r744, %r731, %r738;
	xor.b32  	%r745, %r744, %r68;
	mul.hi.u32 	%r746, %r680, %r743;
	mul.lo.s32 	%r747, %r743, -766435501;
	mul.hi.u32 	%r748, %r683, %r745;
	mul.lo.s32 	%r749, %r745, -845247145;
	xor.b32  	%r750, %r741, %r748;
	xor.b32  	%r751, %r750, %r69;
	xor.b32  	%r752, %r739, %r746;
	xor.b32  	%r753, %r752, %r70;
	mul.hi.u32 	%r754, %r680, %r751;
	mul.lo.s32 	%r164, %r751, -766435501;
	mul.hi.u32 	%r755, %r683, %r753;
	mul.lo.s32 	%r1370, %r753, -845247145;
	xor.b32  	%r756, %r749, %r755;
	xor.b32  	%r1371, %r756, %r71;
	xor.b32  	%r757, %r747, %r754;
	xor.b32  	%r167, %r757, %r72;
	mov.b32 	%r1256, 0;
	mov.u32 	%r1254, %r1257;
	mov.u32 	%r1255, %r1369;
	mov.u32 	%r1257, %r164;
	mov.u32 	%r1369, %r167;
$L__BB0_84:
	cvt.rn.f32.u32 	%f254, %r1255;
	fma.rn.f32 	%f255, %f254, 0f2F800000, 0f2F000000;
	cvt.rn.f32.u32 	%f256, %r1254;
	fma.rn.f32 	%f257, %f256, 0f30C90FDB, 0f30490FDB;
	setp.lt.f32 	%p61, %f255, 0f00800000;
	mul.f32 	%f258, %f255, 0f4B000000;
	selp.f32 	%f259, %f258, %f255, %p61;
	selp.f32 	%f260, 0fC1B80000, 0f00000000, %p61;
	mov.b32 	%r759, %f259;
	add.s32 	%r760, %r759, -1059760811;
	and.b32  	%r761, %r760, -8388608;
	sub.s32 	%r762, %r759, %r761;
	mov.b32 	%f261, %r762;
	cvt.rn.f32.s32 	%f262, %r761;
	fma.rn.f32 	%f263, %f262, 0f34000000, %f260;
	add.f32 	%f264, %f261, 0fBF800000;
	fma.rn.f32 	%f265, %f264, 0fBE055027, 0f3E1039F6;
	fma.rn.f32 	%f266, %f265, %f264, 0fBDF8CDCC;
	fma.rn.f32 	%f267, %f266, %f264, 0f3E0F2955;
	fma.rn.f32 	%f268, %f267, %f264, 0fBE2AD8B9;
	fma.rn.f32 	%f269, %f268, %f264, 0f3E4CED0B;
	fma.rn.f32 	%f270, %f269, %f264, 0fBE7FFF22;
	fma.rn.f32 	%f271, %f270, %f264, 0f3EAAAA78;
	fma.rn.f32 	%f272, %f271, %f264, 0fBF000000;
	mul.f32 	%f273, %f264, %f272;
	fma.rn.f32 	%f274, %f273, %f264, %f264;
	fma.rn.f32 	%f275, %f263, 0f3F317218, %f274;
	setp.gt.u32 	%p62, %r759, 2139095039;
	fma.rn.f32 	%f276, %f259, 0f7F800000, 0f7F800000;
	selp.f32 	%f277, %f276, %f275, %p62;
	setp.eq.f32 	%p63, %f259, 0f00000000;
	mul.f32 	%f278, %f277, 0fC0000000;
	selp.f32 	%f279, 0f7F800000, %f278, %p63;
	sqrt.rn.f32 	%f280, %f279;
	sin.approx.f32 	%f281, %f257;
	cos.approx.f32 	%f282, %f257;
	mul.f32 	%f801, %f280, %f281;
	mul.f32 	%f800, %f280, %f282;
	mov.b32 	%r1227, 1;
	mov.u32 	%r1246, %r1256;
$L__BB0_85:
	fma.rn.f32 	%f283, %f801, %f2, 0f3F800000;
	add.f32 	%f798, %f798, %f283;
	add.s32 	%r1237, %r1237, 1;
	setp.eq.s32 	%p64, %r1237, %r122;
	@%p64 bra 	$L__BB0_65;
	bra.uni 	$L__BB0_57;
$L__BB0_86:
	setp.eq.s32 	%p142, %r211, 0;
	@%p142 bra 	$L__BB0_107;
	add.s32 	%r1145, %r211, -1;
	setp.lt.u32 	%p143, %r1145, 3;
	@%p143 bra 	$L__BB0_97;
	mul.wide.s32 	%rd74, %r1386, 4;
	add.s64 	%rd6, %rd2, %rd74;
	ld.global.f32 	%f711, [%rd6];
	sub.f32 	%f36, %f711, %f804;
	setp.lt.f32 	%p144, %f36, 0f00000000;
	shl.b32 	%r1146, %r1386, 2;
	mov.u32 	%r1147, shared_buffer;
	add.s32 	%r213, %r1147, %r1146;
	@%p144 bra 	$L__BB0_90;
	sub.f32 	%f712, %f36, %f4;
	fma.rn.f32 	%f713, %f3, %f712, 0f3F000000;
	tex.1d.v4.f32.f32 	{%f714, %f715, %f716, %f717}, [%rd5, {%f713}];
	ld.shared.f32 	%f718, [%r213];
	fma.rn.f32 	%f719, %f812, %f714, %f718;
	st.shared.f32 	[%r213], %f719;
$L__BB0_90:
	ld.global.f32 	%f720, [%rd6+4];
	sub.f32 	%f37, %f720, %f804;
	setp.lt.f32 	%p145, %f37, 0f00000000;
	@%p145 bra 	$L__BB0_92;
	sub.f32 	%f721, %f37, %f4;
	fma.rn.f32 	%f722, %f3, %f721, 0f3F000000;
	tex.1d.v4.f32.f32 	{%f723, %f724, %f725, %f726}, [%rd5, {%f722}];
	ld.shared.f32 	%f727, [%r213+4];
	fma.rn.f32 	%f728, %f812, %f723, %f727;
	st.shared.f32 	[%r213+4], %f728;
$L__BB0_92:
	ld.global.f32 	%f729, [%rd6+8];
	sub.f32 	%f38, %f729, %f804;
	setp.lt.f32 	%p146, %f38, 0f00000000;
	@%p146 bra 	$L__BB0_94;
	sub.f32 	%f730, %f38, %f4;
	fma.rn.f32 	%f731, %f3, %f730, 0f3F000000;
	tex.1d.v4.f32.f32 	{%f732, %f733, %f734, %f735}, [%rd5, {%f731}];
	ld.shared.f32 	%f736, [%r213+8];
	fma.rn.f32 	%f737, %f812, %f732, %f736;
	st.shared.f32 	[%r213+8], %f737;
$L__BB0_94:
	ld.global.f32 	%f738, [%rd6+12];
	sub.f32 	%f39, %f738, %f804;
	setp.lt.f32 	%p147, %f39, 0f00000000;
	@%p147 bra 	$L__BB0_96;
	sub.f32 	%f739, %f39, %f4;
	fma.rn.f32 	%f740, %f3, %f739, 0f3F000000;
	tex.1d.v4.f32.f32 	{%f741, %f742, %f743, %f744}, [%rd5, {%f740}];
	ld.shared.f32 	%f745, [%r213+12];
	fma.rn.f32 	%f746, %f812, %f741, %f745;
	st.shared.f32 	[%r213+12], %f746;
$L__BB0_96:
	add.s32 	%r1386, %r1386, 4;
$L__BB0_97:
	and.b32  	%r1148, %r784, 3;
	setp.eq.s32 	%p148, %r1148, 0;
	@%p148 bra 	$L__BB0_107;
	setp.eq.s32 	%p149, %r1148, 1;
	@%p149 bra 	$L__BB0_104;
	mul.wide.s32 	%rd75, %r1386, 4;
	add.s64 	%rd7, %rd2, %rd75;
	ld.global.f32 	%f747, [%rd7];
	sub.f32 	%f40, %f747, %f804;
	setp.lt.f32 	%p150, %f40, 0f00000000;
	shl.b32 	%r1150, %r1386, 2;
	mov.u32 	%r1151, shared_buffer;
	add.s32 	%r216, %r1151, %r1150;
	@%p150 bra 	$L__BB0_101;
	sub.f32 	%f748, %f40, %f4;
	fma.rn.f32 	%f749, %f3, %f748, 0f3F000000;
	tex.1d.v4.f32.f32 	{%f750, %f751, %f752, %f753}, [%rd5, {%f749}];
	ld.shared.f32 	%f754, [%r216];
	fma.rn.f32 	%f755, %f812, %f750, %f754;
	st.shared.f32 	[%r216], %f755;
$L__BB0_101:
	ld.global.f32 	%f756, [%rd7+4];
	sub.f32 	%f41, %f756, %f804;
	setp.lt.f32 	%p151, %f41, 0f00000000;
	@%p151 bra 	$L__BB0_103;
	sub.f32 	%f757, %f41, %f4;
	fma.rn.f32 	%f758, %f3, %f757, 0f3F000000;
	tex.1d.v4.f32.f32 	{%f759, %f760, %f761, %f762}, [%rd5, {%f758}];
	ld.shared.f32 	%f763, [%r216+4];
	fma.rn.f32 	%f764, %f812, %f759, %f763;
	st.shared.f32 	[%r216+4], %f764;
$L__BB0_103:
	add.s32 	%r1386, %r1386, 2;
$L__BB0_104:
	and.b32  	%r1153, %r784, 1;
	setp.eq.b32 	%p152, %r1153, 1;
	not.pred 	%p153, %p152;
	@%p153 bra 	$L__BB0_107;
	mul.wide.s32 	%rd76, %r1386, 4;
	add.s64 	%rd77, %rd2, %rd76;
	ld.global.f32 	%f765, [%rd77];
	sub.f32 	%f42, %f765, %f804;
	setp.lt.f32 	%p154, %f42, 0f00000000;
	@%p154 bra 	$L__BB0_107;
	sub.f32 	%f766, %f42, %f4;
	fma.rn.f32 	%f767, %f3, %f766, 0f3F000000;
	tex.1d.v4.f32.f32 	{%f768, %f769, %f770, %f771}, [%rd5, {%f767}];
	shl.b32 	%r1154, %r1386, 2;
	mov.u32 	%r1155, shared_buffer;
	add.s32 	%r1156, %r1155, %r1154;
	ld.shared.f32 	%f772, [%r1156];
	fma.rn.f32 	%f773, %f812, %f768, %f772;
	st.shared.f32 	[%r1156], %f773;
$L__BB0_107:
	mov.b32 	%r1307, 2;
	setp.eq.s32 	%p76, %r1367, 1;
	mov.u32 	%r1306, %r1370;
	@%p76 bra 	$L__BB0_116;
	setp.eq.s32 	%p77, %r1367, 3;
	@%p77 bra 	$L__BB0_112;
	setp.ne.s32 	%p78, %r1367, 2;
	@%p78 bra 	$L__BB0_111;
	mov.b32 	%r1307, 3;
	mov.u32 	%r1306, %r1369;
	bra.uni 	$L__BB0_116;
$L__BB0_111:
	add.s32 	%r1307, %r1367, 1;
	mov.u32 	%r1306, %r1371;
	bra.uni 	$L__BB0_116;
$L__BB0_112:
	add.s32 	%r1375, %r1375, 1;
	setp.ne.s32 	%p79, %r1375, 0;
	@%p79 bra 	$L__BB0_115;
	add.s32 	%r1374, %r1374, 1;
	setp.ne.s32 	%p80, %r1374, 0;
	@%p80 bra 	$L__BB0_115;
	add.s32 	%r1373, %r1373, 1;
	setp.eq.s32 	%p81, %r1373, 0;
	selp.u32 	%r788, 1, 0, %p81;
	add.s32 	%r1372, %r1372, %r788;
	mov.b32 	%r1374, 0;
$L__BB0_115:
	mov.b32 	%r790, -766435501;
	mul.hi.u32 	%r791, %r790, %r1375;
	mul.lo.s32 	%r792, %r1375, -766435501;
	mov.b32 	%r793, -845247145;
	mul.hi.u32 	%r794, %r793, %r1373;
	mul.lo.s32 	%r795, %r1373, -845247145;
	xor.b32  	%r796, %r794, %r53;
	xor.b32  	%r797, %r796, %r1374;
	xor.b32  	%r798, %r791, %r54;
	xor.b32  	%r799, %r798, %r1372;
	mul.hi.u32 	%r800, %r790, %r797;
	mul.lo.s32 	%r801, %r797, -766435501;
	mul.hi.u32 	%r802, %r793, %r799;
	mul.lo.s32 	%r803, %r799, -845247145;
	xor.b32  	%r804, %r795, %r802;
	xor.b32  	%r805, %r804, %r55;
	xor.b32  	%r806, %r792, %r800;
	xor.b32  	%r807, %r806, %r56;
	mul.hi.u32 	%r808, %r790, %r805;
	mul.lo.s32 	%r809, %r805, -766435501;
	mul.hi.u32 	%r810, %r793, %r807;
	mul.lo.s32 	%r811, %r807, -845247145;
	xor.b32  	%r812, %r803, %r810;
	xor.b32  	%r813, %r812, %r57;
	xor.b32  	%r814, %r801, %r808;
	xor.b32  	%r815, %r814, %r58;
	mul.hi.u32 	%r816, %r790, %r813;
	mul.lo.s32 	%r817, %r813, -766435501;
	mul.hi.u32 	%r818, %r793, %r815;
	mul.lo.s32 	%r819, %r815, -845247145;
	xor.b32  	%r820, %r811, %r818;
	xor.b32  	%r821, %r820, %r59;
	xor.b32  	%r822, %r809, %r816;
	xor.b32  	%r823, %r822, %r60;
	mul.hi.u32 	%r824, %r790, %r821;
	mul.lo.s32 	%r825, %r821, -766435501;
	mul.hi.u32 	%r826, %r793, %r823;
	mul.lo.s32 	%r827, %r823, -845247145;
	xor.b32  	%r828, %r819, %r826;
	xor.b32  	%r829, %r828, %r61;
	xor.b32  	%r830, %r817, %r824;
	xor.b32  	%r831, %r830, %r62;
	mul.hi.u32 	%r832, %r790, %r829;
	mul.lo.s32 	%r833, %r829, -766435501;
	mul.hi.u32 	%r834, %r793, %r831;
	mul.lo.s32 	%r835, %r831, -845247145;
	xor.b32  	%r836, %r827, %r834;
	xor.b32  	%r837, %r836, %r63;
	xor.b32  	%r838, %r825, %r832;
	xor.b32  	%r839, %r838, %r64;
	mul.hi.u32 	%r840, %r790, %r837;
	mul.lo.s32 	%r841, %r837, -766435501;
	mul.hi.u32 	%r842, %r793, %r839;
	mul.lo.s32 	%r843, %r839, -845247145;
	xor.b32  	%r844, %r835, %r842;
	xor.b32  	%r845, %r844, %r65;
	xor.b32  	%r846, %r833, %r840;
	xor.b32  	%r847, %r846, %r66;
	mul.hi.u32 	%r848, %r790, %r845;
	mul.lo.s32 	%r849, %r845, -766435501;
	mul.hi.u32 	%r850, %r793, %r847;
	mul.lo.s32 	%r851, %r847, -845247145;
	xor.b32  	%r852, %r843, %r850;
	xor.b32  	%r853, %r852, %r67;
	xor.b32  	%r854, %r841, %r848;
	xor.b32  	%r855, %r854, %r68;
	mul.hi.u32 	%r856, %r790, %r853;
	mul.lo.s32 	%r857, %r853, -766435501;
	mul.hi.u32 	%r858, %r793, %r855;
	mul.lo.s32 	%r859, %r855, -845247145;
	xor.b32  	%r860, %r851, %r858;
	xor.b32  	%r861, %r860, %r69;
	xor.b32  	%r862, %r849, %r856;
	xor.b32  	%r863, %r862, %r70;
	mul.hi.u32 	%r864, %r790, %r861;
	mul.lo.s32 	%r237, %r861, -766435501;
	mul.hi.u32 	%r865, %r793, %r863;
	mul.lo.s32 	%r1370, %r863, -845247145;
	xor.b32  	%r866, %r859, %r865;
	xor.b32  	%r1371, %r866, %r71;
	xor.b32  	%r867, %r857, %r864;
	xor.b32  	%r1369, %r867, %r72;
	mov.b32 	%r1307, 0;
	mov.u32 	%r1306, %r1257;
	mov.u32 	%r1257, %r237;
$L__BB0_116:
	cvt.rn.f32.u32 	%f435, %r1306;
	fma.rn.f32 	%f436, %f435, 0f2F800000, 0f2F000000;
	lg2.approx.f32 	%f437, %f436;
	mul.f32 	%f438, %f437, 0f3F317218;
	fma.rn.f32 	%f439, %f438, %f34, 0f00000000;
	sub.f32 	%f804, %f804, %f439;
	setp.gt.f32 	%p82, %f804, %f82;
	@%p82 bra 	$L__BB0_180;
	setp.lt.f32 	%p83, %f1, 0f38D1B717;
	mov.f32 	%f809, 0f3F800000;
	mov.u32 	%r1367, %r1307;
	mov.u32 	%r1368, %r1257;
	@%p83 bra 	$L__BB0_143;
	mov.b32 	%r1367, 2;
	setp.eq.s32 	%p84, %r1307, 1;
	mov.u32 	%r1319, %r1370;
	mov.u32 	%r1368, %r1257;
	@%p84 bra 	$L__BB0_127;
	setp.eq.s32 	%p85, %r1307, 3;
	@%p85 bra 	$L__BB0_123;
	setp.ne.s32 	%p86, %r1307, 2;
	@%p86 bra 	$L__BB0_122;
	mov.b32 	%r1367, 3;
	mov.u32 	%r1319, %r1369;
	mov.u32 	%r1368, %r1257;
	bra.uni 	$L__BB0_127;
$L__BB0_122:
	add.s32 	%r1367, %r1307, 1;
	mov.u32 	%r1319, %r1371;
	mov.u32 	%r1368, %r1257;
	bra.uni 	$L__BB0_127;
$L__BB0_123:
	add.s32 	%r1375, %r1375, 1;
	setp.ne.s32 	%p87, %r1375, 0;
	@%p87 bra 	$L__BB0_126;
	add.s32 	%r1374, %r1374, 1;
	setp.ne.s32 	%p88, %r1374, 0;
	@%p88 bra 	$L__BB0_126;
	add.s32 	%r1373, %r1373, 1;
	setp.eq.s32 	%p89, %r1373, 0;
	selp.u32 	%r871, 1, 0, %p89;
	add.s32 	%r1372, %r1372, %r871;
	mov.b32 	%r1374, 0;
$L__BB0_126:
	mov.b32 	%r873, -766435501;
	mul.hi.u32 	%r874, %r873, %r1375;
	mul.lo.s32 	%r875, %r1375, -766435501;
	mov.b32 	%r876, -845247145;
	mul.hi.u32 	%r877, %r876, %r1373;
	mul.lo.s32 	%r878, %r1373, -845247145;
	xor.b32  	%r879, %r877, %r53;
	xor.b32  	%r880, %r879, %r1374;
	xor.b32  	%r881, %r874, %r54;
	xor.b32  	%r882, %r881, %r1372;
	mul.hi.u32 	%r883, %r873, %r880;
	mul.lo.s32 	%r884, %r880, -766435501;
	mul.hi.u32 	%r885, %r876, %r882;
	mul.lo.s32 	%r886, %r882, -845247145;
	xor.b32  	%r887, %r878, %r885;
	xor.b32  	%r888, %r887, %r55;
	xor.b32  	%r889, %r875, %r883;
	xor.b32  	%r890, %r889, %r56;
	mul.hi.u32 	%r891, %r873, %r888;
	mul.lo.s32 	%r892, %r888, -766435501;
	mul.hi.u32 	%r893, %r876, %r890;
	mul.lo.s32 	%r894, %r890, -845247145;
	xor.b32  	%r895, %r886, %r893;
	xor.b32  	%r896, %r895, %r57;
	xor.b32  	%r897, %r884, %r891;
	xor.b32  	%r898, %r897, %r58;
	mul.hi.u32 	%r899, %r873, %r896;
	mul.lo.s32 	%r900, %r896, -766435501;
	mul.hi.u32 	%r901, %r876, %r898;
	mul.lo.s32 	%r902, %r898, -845247145;
	xor.b32  	%r903, %r894, %r901;
	xor.b32  	%r904, %r903, %r59;
	xor.b32  	%r905, %r892, %r899;
	xor.b32  	%r906, %r905, %r60;
	mul.hi.u32 	%r907, %r873, %r904;
	mul.lo.s32 	%r908, %r904, -766435501;
	mul.hi.u32 	%r909, %r876, %r906;
	mul.lo.s32 	%r910, %r906, -845247145;
	xor.b32  	%r911, %r902, %r909;
	xor.b32  	%r912, %r911, %r61;
	xor.b32  	%r913, %r900, %r907;
	xor.b32  	%r914, %r913, %r62;
	mul.hi.u32 	%r915, %r873, %r912;
	mul.lo.s32 	%r916, %r912, -766435501;
	mul.hi.u32 	%r917, %r876, %r914;
	mul.lo.s32 	%r918, %r914, -845247145;
	xor.b32  	%r919, %r910, %r917;
	xor.b32  	%r920, %r919, %r63;
	xor.b32  	%r921, %r908, %r915;
	xor.b32  	%r922, %r921, %r64;
	mul.hi.u32 	%r923, %r873, %r920;
	mul.lo.s32 	%r924, %r920, -766435501;
	mul.hi.u32 	%r925, %r876, %r922;
	mul.lo.s32 	%r926, %r922, -845247145;
	xor.b32  	%r927, %r918, %r925;
	xor.b32  	%r928, %r927, %r65;
	xor.b32  	%r929, %r916, %r923;
	xor.b32  	%r930, %r929, %r66;
	mul.hi.u32 	%r931, %r873, %r928;
	mul.lo.s32 	%r932, %r928, -766435501;
	mul.hi.u32 	%r933, %r876, %r930;
	mul.lo.s32 	%r934, %r930, -845247145;
	xor.b32  	%r935, %r926, %r933;
	xor.b32  	%r936, %r935, %r67;
	xor.b32  	%r937, %r924, %r931;
	xor.b32  	%r938, %r937, %r68;
	mul.hi.u32 	%r939, %r873, %r936;
	mul.lo.s32 	%r940, %r936, -766435501;
	mul.hi.u32 	%r941, %r876, %r938;
	mul.lo.s32 	%r942, %r938, -845247145;
	xor.b32  	%r943, %r934, %r941;
	xor.b32  	%r944, %r943, %r69;
	xor.b32  	%r945, %r932, %r939;
	xor.b32  	%r946, %r945, %r70;
	mul.hi.u32 	%r947, %r873, %r944;
	mul.lo.s32 	%r1368, %r944, -766435501;
	mul.hi.u32 	%r948, %r876, %r946;
	mul.lo.s32 	%r1370, %r946, -845247145;
	xor.b32  	%r949, %r942, %r948;
	xor.b32  	%r1371, %r949, %r71;
	xor.b32  	%r950, %r940, %r947;
	xor.b32  	%r1369, %r950, %r72;
	mov.b32 	%r1367, 0;
	mov.u32 	%r1319, %r1257;
$L__BB0_127:
	cvt.rn.f32.u32 	%f442, %r1319;
	fma.rn.f32 	%f46, %f442, 0f2F800000, 0f2F000000;
	mov.f32 	%f805, 0f00000000;
	mov.f32 	%f809, %f805;
$L__BB0_128:
	mov.f32 	%f47, %f805;
	add.f32 	%f809, %f809, 0f3F800000;
	add.f32 	%f50, %f809, 0f3F800000;
	abs.f32 	%f51, %f50;
	setp.ltu.f32 	%p90, %f51, 0f40400000;
	@%p90 bra 	$L__BB0_132;
	setp.ltu.f32 	%p91, %f51, 0f40F9999A;
	@%p91 bra 	$L__BB0_131;
	rcp.approx.ftz.f32 	%f443, %f51;
	mul.f32 	%f444, %f443, %f443;
	fma.rn.f32 	%f445, %f444, 0f3A4BE755, 0fBB360953;
	fma.rn.f32 	%f446, %f445, %f444, 0f3DAAAAA3;
	fma.rn.f32 	%f447, %f446, %f443, 0f3F6B3F8E;
	mov.b32 	%r952, %f51;
	add.s32 	%r953, %r952, -1059760811;
	and.b32  	%r954, %r953, -8388608;
	sub.s32 	%r955, %r952, %r954;
	mov.b32 	%f448, %r955;
	cvt.rn.f32.s32 	%f449, %r954;
	fma.rn.f32 	%f450, %f449, 0f34000000, 0f00000000;
	add.f32 	%f451, %f448, 0fBF800000;
	fma.rn.f32 	%f452, %f451, 0fBE055027, 0f3E1039F6;
	fma.rn.f32 	%f453, %f452, %f451, 0fBDF8CDCC;
	fma.rn.f32 	%f454, %f453, %f451, 0f3E0F2955;
	fma.rn.f32 	%f455, %f454, %f451, 0fBE2AD8B9;
	fma.rn.f32 	%f456, %f455, %f451, 0f3E4CED0B;
	fma.rn.f32 	%f457, %f456, %f451, 0fBE7FFF22;
	fma.rn.f32 	%f458, %f457, %f451, 0f3EAAAA78;
	fma.rn.f32 	%f459, %f458, %f451, 0fBF000000;
	mul.f32 	%f460, %f451, %f459;
	fma.rn.f32 	%f461, %f460, %f451, %f451;
	fma.rn.f32 	%f462, %f450, 0f3F317218, %f461;
	setp.gt.u32 	%p92, %r952, 2139095039;
	fma.rn.f32 	%f463, %f51, 0f7F800000, 0f7F800000;
	selp.f32 	%f464, %f463, %f462, %p92;
	mul.f32 	%f465, %f464, 0f3F000000;
	add.f32 	%f466, %f51, 0fBF000000;
	mul.rn.f32 	%f467, %f465, %f466;
	sub.f32 	%f468, %f467, %f51;
	add.rn.f32 	%f469, %f467, %f447;
	add.f32 	%f470, %f468, %f469;
	setp.eq.f32 	%p93, %f51, 0f7F800000;
	selp.f32 	%f807, 0f7F800000, %f470, %p93;
	bra.uni 	$L__BB0_137;
$L__BB0_131:
	add.f32 	%f471, %f51, 0fC0400000;
	fma.rn.f32 	%f472, %f471, 0fC43B38FB, 0fC640F6F8;
	fma.rn.f32 	%f473, %f472, %f471, 0fC7206560;
	fma.rn.f32 	%f474, %f473, %f471, 0fC73CB6AA;
	fma.rn.f32 	%f475, %f474, %f471, 0fC80BAE5A;
	add.f32 	%f476, %f471, 0fC381A020;
	fma.rn.f32 	%f477, %f476, %f471, 0fC62864B8;
	fma.rn.f32 	%f478, %f477, %f471, 0fC7B50686;
	fma.rn.f32 	%f479, %f478, %f471, 0fC8498465;
	rcp.approx.ftz.f32 	%f480, %f479;
	fma.rn.f32 	%f807, %f475, %f480, %f471;
	bra.uni 	$L__BB0_137;
$L__BB0_132:
	setp.ltu.f32 	%p94, %f51, 0f3FC00000;
	@%p94 bra 	$L__BB0_134;
	add.f32 	%f481, %f51, 0fC0000000;
	fma.rn.f32 	%f482, %f481, 0f385007FA, 0fB967A002;
	fma.rn.f32 	%f483, %f482, %f481, 0f3A0DE6FC;
	fma.rn.f32 	%f484, %f483, %f481, 0fBA9DE0E2;
	fma.rn.f32 	%f485, %f484, %f481, 0f3B3D05B7;
	fma.rn.f32 	%f486, %f485, %f481, 0fBBF1EB10;
	fma.rn.f32 	%f487, %f486, %f481, 0f3CA89A28;
	fma.rn.f32 	%f488, %f487, %f481, 0fBD89F01A;
	fma.rn.f32 	%f489, %f488, %f481, 0f3EA51A66;
	fma.rn.f32 	%f490, %f489, %f481, 0f3ED87730;
	mul.f32 	%f807, %f481, %f490;
	bra.uni 	$L__BB0_137;
$L__BB0_134:
	setp.ltu.f32 	%p95, %f51, 0f3F333333;
	@%p95 bra 	$L__BB0_136;
	mov.f32 	%f491, 0f3F800000;
	sub.f32 	%f492, %f491, %f51;
	fma.rn.f32 	%f493, %f492, 0f3D3BEF76, 0f3DD47577;
	fma.rn.f32 	%f494, %f493, %f492, 0f3DFB8079;
	fma.rn.f32 	%f495, %f494, %f492, 0f3E0295B5;
	fma.rn.f32 	%f496, %f495, %f492, 0f3E12A765;
	fma.rn.f32 	%f497, %f496, %f492, 0f3E2D6867;
	fma.rn.f32 	%f498, %f497, %f492, 0f3E5462BF;
	fma.rn.f32 	%f499, %f498, %f492, 0f3E8A8A72;
	fma.rn.f32 	%f500, %f499, %f492, 0f3ECD26A4;
	fma.rn.f32 	%f501, %f500, %f492, 0f3F528D32;
	fma.rn.f32 	%f502, %f501, %f492, 0f3F13C468;
	mul.f32 	%f807, %f492, %f502;
	bra.uni 	$L__BB0_137;
$L__BB0_136:
	fma.rn.f32 	%f503, %f51, 0f3B6B1C86, 0fBBB34878;
	fma.rn.f32 	%f504, %f503, %f51, 0fBD36CAEF;
	fma.rn.f32 	%f505, %f504, %f51, 0f3E2B5555;
	fma.rn.f32 	%f506, %f505, %f51, 0fBD2C96C7;
	fma.rn.f32 	%f507, %f506, %f51, 0fBF27E6EB;
	fma.rn.f32 	%f508, %f507, %f51, 0f3F13C463;
	mul.f32 	%f509, %f51, %f508;
	fma.rn.f32 	%f510, %f509, %f51, %f51;
	setp.lt.f32 	%p96, %f510, 0f00800000;
	mul.f32 	%f511, %f510, 0f4B000000;
	selp.f32 	%f512, %f511, %f510, %p96;
	selp.f32 	%f513, 0fC1B80000, 0f00000000, %p96;
	mov.b32 	%r956, %f512;
	add.s32 	%r957, %r956, -1059760811;
	and.b32  	%r958, %r957, -8388608;
	sub.s32 	%r959, %r956, %r958;
	mov.b32 	%f514, %r959;
	cvt.rn.f32.s32 	%f515, %r958;
	fma.rn.f32 	%f516, %f515, 0f34000000, %f513;
	add.f32 	%f517, %f514, 0fBF800000;
	fma.rn.f32 	%f518, %f517, 0fBE055027, 0f3E1039F6;
	fma.rn.f32 	%f519, %f518, %f517, 0fBDF8CDCC;
	fma.rn.f32 	%f520, %f519, %f517, 0f3E0F2955;
	fma.rn.f32 	%f521, %f520, %f517, 0fBE2AD8B9;
	fma.rn.f32 	%f522, %f521, %f517, 0f3E4CED0B;
	fma.rn.f32 	%f523, %f522, %f517, 0fBE7FFF22;
	fma.rn.f32 	%f524, %f523, %f517, 0f3EAAAA78;
	fma.rn.f32 	%f525, %f524, %f517, 0fBF000000;
	mul.f32 	%f526, %f517, %f525;
	fma.rn.f32 	%f527, %f526, %f517, %f517;
	fma.rn.f32 	%f528, %f516, 0f3F317218, %f527;
	setp.gt.u32 	%p97, %r956, 2139095039;
	fma.rn.f32 	%f529, %f512, 0f7F800000, 0f7F800000;
	selp.f32 	%f530, %f529, %f528, %p97;
	setp.eq.f32 	%p98, %f512, 0f00000000;
	neg.f32 	%f531, %f530;
	selp.f32 	%f807, 0f7F800000, %f531, %p98;
$L__BB0_137:
	setp.ge.f32 	%p99, %f50, 0f00000000;
	mov.f32 	%f808, %f807;
	@%p99 bra 	$L__BB0_142;
	cvt.rmi.f32.f32 	%f533, %f51;
	setp.eq.f32 	%p100, %f51, %f533;
	mov.f32 	%f808, 0f7F800000;
	@%p100 bra 	$L__BB0_142;
	setp.geu.f32 	%p101, %f51, 0f1FEC1E4A;
	@%p101 bra 	$L__BB0_141;
	setp.lt.f32 	%p107, %f51, 0f00800000;
	mul.f32 	%f576, %f51, 0f4B000000;
	selp.f32 	%f577, %f576, %f51, %p107;
	selp.f32 	%f578, 0fC1B80000, 0f00000000, %p107;
	mov.b32 	%r967, %f577;
	add.s32 	%r968, %r967, -1059760811;
	and.b32  	%r969, %r968, -8388608;
	sub.s32 	%r970, %r967, %r969;
	mov.b32 	%f579, %r970;
	cvt.rn.f32.s32 	%f580, %r969;
	fma.rn.f32 	%f581, %f580, 0f34000000, %f578;
	add.f32 	%f582, %f579, 0fBF800000;
	fma.rn.f32 	%f583, %f582, 0fBE055027, 0f3E1039F6;
	fma.rn.f32 	%f584, %f583, %f582, 0fBDF8CDCC;
	fma.rn.f32 	%f585, %f584, %f582, 0f3E0F2955;
	fma.rn.f32 	%f586, %f585, %f582, 0fBE2AD8B9;
	fma.rn.f32 	%f587, %f586, %f582, 0f3E4CED0B;
	fma.rn.f32 	%f588, %f587, %f582, 0fBE7FFF22;
	fma.rn.f32 	%f589, %f588, %f582, 0f3EAAAA78;
	fma.rn.f32 	%f590, %f589, %f582, 0fBF000000;
	mul.f32 	%f591, %f582, %f590;
	fma.rn.f32 	%f592, %f591, %f582, %f582;
	fma.rn.f32 	%f593, %f581, 0f3F317218, %f592;
	setp.gt.u32 	%p108, %r967, 2139095039;
	fma.rn.f32 	%f594, %f577, 0f7F800000, 0f7F800000;
	selp.f32 	%f595, %f594, %f593, %p108;
	setp.eq.f32 	%p109, %f577, 0f00000000;
	neg.f32 	%f596, %f595;
	selp.f32 	%f808, 0f7F800000, %f596, %p109;
	bra.uni 	$L__BB0_142;
$L__BB0_141:
	add.f32 	%f534, %f51, %f51;
	cvt.rni.f32.f32 	%f535, %f534;
	cvt.rzi.s32.f32 	%r960, %f535;
	fma.rn.f32 	%f536, %f535, 0fBF000000, %f51;
	mul.f32 	%f537, %f536, 0f40490FDB;
	mul.rn.f32 	%f538, %f537, %f537;
	and.b32  	%r961, %r960, 1;
	setp.eq.b32 	%p102, %r961, 1;
	selp.f32 	%f539, 0f3F800000, %f537, %p102;
	fma.rn.f32 	%f540, %f538, %f539, 0f00000000;
	fma.rn.f32 	%f541, %f538, 0f37CBAC00, 0fBAB607ED;
	selp.f32 	%f542, %f541, 0fB94D4153, %p102;
	selp.f32 	%f543, 0f3D2AAABB, 0f3C0885E4, %p102;
	fma.rn.f32 	%f544, %f542, %f538, %f543;
	selp.f32 	%f545, 0fBEFFFFFF, 0fBE2AAAA8, %p102;
	fma.rn.f32 	%f546, %f544, %f538, %f545;
	fma.rn.f32 	%f547, %f546, %f540, %f539;
	and.b32  	%r962, %r960, 2;
	setp.eq.s32 	%p103, %r962, 0;
	mov.f32 	%f548, 0f00000000;
	sub.f32 	%f549, %f548, %f547;
	selp.f32 	%f550, %f547, %f549, %p103;
	abs.f32 	%f551, %f550;
	mul.f32 	%f552, %f51, %f551;
	setp.lt.f32 	%p104, %f552, 0f00800000;
	mul.f32 	%f553, %f552, 0f4B000000;
	selp.f32 	%f554, 0fC1B80000, 0f00000000, %p104;
	selp.f32 	%f555, %f553, %f552, %p104;
	mov.b32 	%r963, %f555;
	add.s32 	%r964, %r963, -1059760811;
	and.b32  	%r965, %r964, -8388608;
	sub.s32 	%r966, %r963, %r965;
	mov.b32 	%f556, %r966;
	cvt.rn.f32.s32 	%f557, %r965;
	fma.rn.f32 	%f558, %f557, 0f34000000, %f554;
	add.f32 	%f559, %f556, 0fBF800000;
	fma.rn.f32 	%f560, %f559, 0fBE055027, 0f3E1039F6;
	fma.rn.f32 	%f561, %f560, %f559, 0fBDF8CDCC;
	fma.rn.f32 	%f562, %f561, %f559, 0f3E0F2955;
	fma.rn.f32 	%f563, %f562, %f559, 0fBE2AD8B9;
	fma.rn.f32 	%f564, %f563, %f559, 0f3E4CED0B;
	fma.rn.f32 	%f565, %f564, %f559, 0fBE7FFF22;
	fma.rn.f32 	%f566, %f565, %f559, 0f3EAAAA78;
	fma.rn.f32 	%f567, %f566, %f559, 0fBF000000;
	mul.f32 	%f568, %f559, %f567;
	fma.rn.f32 	%f569, %f568, %f559, %f559;
	fma.rn.f32 	%f570, %f558, 0f3F317218, %f569;
	setp.gt.u32 	%p105, %r963, 2139095039;
	fma.rn.f32 	%f571, %f555, 0f7F800000, 0f7F800000;
	selp.f32 	%f572, %f571, %f570, %p105;
	setp.eq.f32 	%p106, %f555, 0f00000000;
	mov.f32 	%f573, 0f3F928682;
	sub.f32 	%f574, %f573, %f572;
	selp.f32 	%f575, 0f7F800000, %f574, %p106;
	sub.f32 	%f808, %f575, %f807;
$L__BB0_142:
	fma.rn.f32 	%f597, %f1, %f809, %f808;
	neg.f32 	%f598, %f597;
	fma.rn.f32 	%f599, %f1, %f809, 0f00000000;
	lg2.approx.f32 	%f600, %f599;
	mul.f32 	%f601, %f600, 0f3F317218;
	add.f32 	%f602, %f809, 0fBF800000;
	fma.rn.f32 	%f603, %f602, %f601, %f598;
	mul.f32 	%f604, %f603, 0f3FB8AA3B;
	ex2.approx.f32 	%f605, %f604;
	add.f32 	%f805, %f47, %f605;
	setp.leu.f32 	%p110, %f46, %f47;
	setp.gtu.f32 	%p111, %f46, %f805;
	or.pred  	%p112, %p110, %p111;
	sub.f32 	%f606, %f805, %f47;
	setp.geu.f32 	%p113, %f606, 0f3089705F;
	and.pred  	%p114, %p112, %p113;
	@%p114 bra 	$L__BB0_128;
$L__BB0_143:
	cvt.rzi.s32.f32 	%r282, %f809;
	setp.lt.s32 	%p115, %r282, 1;
	mov.f32 	%f812, 0f00000000;
	@%p115 bra 	$L__BB0_153;
	neg.s32 	%r1348, %r282;
	mov.f32 	%f812, 0f00000000;
	mov.u32 	%r1357, %r1367;
$L__BB0_145:
	setp.eq.s32 	%p116, %r1227, 1;
	mov.b32 	%r1227, 0;
	mov.u32 	%r1367, %r1357;
	mov.f32 	%f815, %f800;
	@%p116 bra 	$L__BB0_179;
	mov.b32 	%r1367, 3;
	setp.eq.s32 	%p117, %r1357, 1;
	mov.u32 	%r1365, %r1369;
	mov.u32 	%r1366, %r1370;
	@%p117 bra 	$L__BB0_178;
	setp.eq.s32 	%p118, %r1357, 2;
	@%p118 bra 	$L__BB0_174;
	setp.ne.s32 	%p119, %r1357, 3;
	@%p119 bra 	$L__BB0_173;
	add.s32 	%r1375, %r1375, 1;
	setp.ne.s32 	%p120, %r1375, 0;
	@%p120 bra 	$L__BB0_152;
	add.s32 	%r1374, %r1374, 1;
	setp.ne.s32 	%p121, %r1374, 0;
	@%p121 bra 	$L__BB0_152;
	add.s32 	%r1373, %r1373, 1;
	setp.eq.s32 	%p122, %r1373, 0;
	selp.u32 	%r974, 1, 0, %p122;
	add.s32 	%r1372, %r1372, %r974;
	mov.b32 	%r1374, 0;
$L__BB0_152:
	mov.b32 	%r976, -766435501;
	mul.hi.u32 	%r977, %r976, %r1375;
	mul.lo.s32 	%r978, %r1375, -766435501;
	mov.b32 	%r979, -845247145;
	mul.hi.u32 	%r980, %r979, %r1373;
	mul.lo.s32 	%r981, %r1373, -845247145;
	xor.b32  	%r982, %r980, %r53;
	xor.b32  	%r983, %r982, %r1374;
	xor.b32  	%r984, %r977, %r54;
	xor.b32  	%r985, %r984, %r1372;
	mul.hi.u32 	%r986, %r976, %r983;
	mul.lo.s32 	%r987, %r983, -766435501;
	mul.hi.u32 	%r988, %r979, %r985;
	mul.lo.s32 	%r989, %r985, -845247145;
	xor.b32  	%r990, %r981, %r988;
	xor.b32  	%r991, %r990, %r55;
	xor.b32  	%r992, %r978, %r986;
	xor.b32  	%r993, %r992, %r56;
	mul.hi.u32 	%r994, %r976, %r991;
	mul.lo.s32 	%r995, %r991, -766435501;
	mul.hi.u32 	%r996, %r979, %r993;
	mul.lo.s32 	%r997, %r993, -845247145;
	xor.b32  	%r998, %r989, %r996;
	xor.b32  	%r999, %r998, %r57;
	xor.b32  	%r1000, %r987, %r994;
	xor.b32  	%r1001, %r1000, %r58;
	mul.hi.u32 	%r1002, %r976, %r999;
	mul.lo.s32 	%r1003, %r999, -766435501;
	mul.hi.u32 	%r1004, %r979, %r1001;
	mul.lo.s32 	%r1005, %r1001, -845247145;
	xor.b32  	%r1006, %r997, %r1004;
	xor.b32  	%r1007, %r1006, %r59;
	xor.b32  	%r1008, %r995, %r1002;
	xor.b32  	%r1009, %r1008, %r60;
	mul.hi.u32 	%r1010, %r976, %r1007;
	mul.lo.s32 	%r1011, %r1007, -766435501;
	mul.hi.u32 	%r1012, %r979, %r1009;
	mul.lo.s32 	%r1013, %r1009, -845247145;
	xor.b32  	%r1014, %r1005, %r1012;
	xor.b32  	%r1015, %r1014, %r61;
	xor.b32  	%r1016, %r1003, %r1010;
	xor.b32  	%r1017, %r1016, %r62;
	mul.hi.u32 	%r1018, %r976, %r1015;
	mul.lo.s32 	%r1019, %r1015, -766435501;
	mul.hi.u32 	%r1020, %r979, %r1017;
	mul.lo.s32 	%r1021, %r1017, -845247145;
	xor.b32  	%r1022, %r1013, %r1020;
	xor.b32  	%r1023, %r1022, %r63;
	xor.b32  	%r1024, %r1011, %r1018;
	xor.b32  	%r1025, %r1024, %r64;
	mul.hi.u32 	%r1026, %r976, %r1023;
	mul.lo.s32 	%r1027, %r1023, -766435501;
	mul.hi.u32 	%r1028, %r979, %r1025;
	mul.lo.s32 	%r1029, %r1025, -845247145;
	xor.b32  	%r1030, %r1021, %r1028;
	xor.b32  	%r1031, %r1030, %r65;
	xor.b32  	%r1032, %r1019, %r1026;
	xor.b32  	%r1033, %r1032, %r66;
	mul.hi.u32 	%r1034, %r976, %r1031;
	mul.lo.s32 	%r1035, %r1031, -766435501;
	mul.hi.u32 	%r1036, %r979, %r1033;
	mul.lo.s32 	%r1037, %r1033, -845247145;
	xor.b32  	%r1038, %r1029, %r1036;
	xor.b32  	%r1039, %r1038, %r67;
	xor.b32  	%r1040, %r1027, %r1034;
	xor.b32  	%r1041, %r1040, %r68;
	mul.hi.u32 	%r1042, %r976, %r1039;
	mul.lo.s32 	%r1043, %r1039, -766435501;
	mul.hi.u32 	%r1044, %r979, %r1041;
	mul.lo.s32 	%r1045, %r1041, -845247145;
	xor.b32  	%r1046, %r1037, %r1044;
	xor.b32  	%r1047, %r1046, %r69;
	xor.b32  	%r1048, %r1035, %r1042;
	xor.b32  	%r1049, %r1048, %r70;
	mul.hi.u32 	%r1050, %r976, %r1047;
	mul.lo.s32 	%r312, %r1047, -766435501;
	mul.hi.u32 	%r1051, %r979, %r1049;
	mul.lo.s32 	%r1370, %r1049, -845247145;
	xor.b32  	%r1052, %r1045, %r1051;
	xor.b32  	%r1365, %r1052, %r71;
	xor.b32  	%r1053, %r1043, %r1050;
	xor.b32  	%r1369, %r1053, %r72;
	mov.b32 	%r1367, 1;
	mov.u32 	%r1366, %r1368;
	mov.u32 	%r1368, %r312;
	mov.u32 	%r1371, %r1365;
	bra.uni 	$L__BB0_178;
$L__BB0_153:
	mov.u32 	%r1257, %r1368;
	setp.le.s32 	%p131, %r1179, %r1178;
	@%p131 bra 	$L__BB0_107;
	setp.lt.u32 	%p132, %r210, 7;
	mov.u32 	%r1386, %r1178;
	@%p132 bra 	$L__BB0_86;
	mov.b32 	%r1387, 0;
	mov.u32 	%r1386, %r1178;
$L__BB0_156:
	.pragma "nounroll";
	mul.wide.s32 	%rd73, %r1386, 4;
	add.s64 	%rd8, %rd2, %rd73;
	ld.global.f32 	%f639, [%rd8];
	sub.f32 	%f72, %f639, %f804;
	setp.lt.f32 	%p133, %f72, 0f00000000;
	shl.b32 	%r1141, %r1386, 2;
	mov.u32 	%r1142, shared_buffer;
	add.s32 	%r353, %r1142, %r1141;
	@%p133 bra 	$L__BB0_158;
	sub.f32 	%f640, %f72, %f4;
	fma.rn.f32 	%f641, %f3, %f640, 0f3F000000;
	tex.1d.v4.f32.f32 	{%f642, %f643, %f644, %f645}, [%rd5, {%f641}];
	ld.shared.f32 	%f646, [%r353];
	fma.rn.f32 	%f647, %f812, %f642, %f646;
	st.shared.f32 	[%r353], %f647;
$L__BB0_158:
	ld.global.f32 	%f648, [%rd8+4];
	sub.f32 	%f73, %f648, %f804;
	setp.lt.f32 	%p134, %f73, 0f00000000;
	@%p134 bra 	$L__BB0_160;
	sub.f32 	%f649, %f73, %f4;
	fma.rn.f32 	%f650, %f3, %f649, 0f3F000000;
	tex.1d.v4.f32.f32 	{%f651, %f652, %f653, %f654}, [%rd5, {%f650}];
	ld.shared.f32 	%f655, [%r353+4];
	fma.rn.f32 	%f656, %f812, %f651, %f655;
	st.shared.f32 	[%r353+4], %f656;
$L__BB0_160:
	ld.global.f32 	%f657, [%rd8+8];
	sub.f32 	%f74, %f657, %f804;
	setp.lt.f32 	%p135, %f74, 0f00000000;
	@%p135 bra 	$L__BB0_162;
	sub.f32 	%f658, %f74, %f4;
	fma.rn.f32 	%f659, %f3, %f658, 0f3F000000;
	tex.1d.v4.f32.f32 	{%f660, %f661, %f662, %f663}, [%rd5, {%f659}];
	ld.shared.f32 	%f664, [%r353+8];
	fma.rn.f32 	%f665, %f812, %f660, %f664;
	st.shared.f32 	[%r353+8], %f665;
$L__BB0_162:
	ld.global.f32 	%f666, [%rd8+12];
	sub.f32 	%f75, %f666, %f804;
	setp.lt.f32 	%p136, %f75, 0f00000000;
	@%p136 bra 	$L__BB0_164;
	sub.f32 	%f667, %f75, %f4;
	fma.rn.f32 	%f668, %f3, %f667, 0f3F000000;
	tex.1d.v4.f32.f32 	{%f669, %f670, %f671, %f672}, [%rd5, {%f668}];
	ld.shared.f32 	%f673, [%r353+12];
	fma.rn.f32 	%f674, %f812, %f669, %f673;
	st.shared.f32 	[%r353+12], %f674;
$L__BB0_164:
	ld.global.f32 	%f675, [%rd8+16];
	sub.f32 	%f76, %f675, %f804;
	setp.lt.f32 	%p137, %f76, 0f00000000;
	@%p137 bra 	$L__BB0_166;
	sub.f32 	%f676, %f76, %f4;
	fma.rn.f32 	%f677, %f3, %f676, 0f3F000000;
	tex.1d.v4.f32.f32 	{%f678, %f679, %f680, %f681}, [%rd5, {%f677}];
	ld.shared.f32 	%f682, [%r353+16];
	fma.rn.f32 	%f683, %f812, %f678, %f682;
	st.shared.f32 	[%r353+16], %f683;
$L__BB0_166:
	ld.global.f32 	%f684, [%rd8+20];
	sub.f32 	%f77, %f684, %f804;
	setp.lt.f32 	%p138, %f77, 0f00000000;
	@%p138 bra 	$L__BB0_168;
	sub.f32 	%f685, %f77, %f4;
	fma.rn.f32 	%f686, %f3, %f685, 0f3F000000;
	tex.1d.v4.f32.f32 	{%f687, %f688, %f689, %f690}, [%rd5, {%f686}];
	ld.shared.f32 	%f691, [%r353+20];
	fma.rn.f32 	%f692, %f812, %f687, %f691;
	st.shared.f32 	[%r353+20], %f692;
$L__BB0_168:
	ld.global.f32 	%f693, [%rd8+24];
	sub.f32 	%f78, %f693, %f804;
	setp.lt.f32 	%p139, %f78, 0f00000000;
	@%p139 bra 	$L__BB0_170;
	sub.f32 	%f694, %f78, %f4;
	fma.rn.f32 	%f695, %f3, %f694, 0f3F000000;
	tex.1d.v4.f32.f32 	{%f696, %f697, %f698, %f699}, [%rd5, {%f695}];
	ld.shared.f32 	%f700, [%r353+24];
	fma.rn.f32 	%f701, %f812, %f696, %f700;
	st.shared.f32 	[%r353+24], %f701;
$L__BB0_170:
	ld.global.f32 	%f702, [%rd8+28];
	sub.f32 	%f79, %f702, %f804;
	setp.lt.f32 	%p140, %f79, 0f00000000;
	@%p140 bra 	$L__BB0_172;
	sub.f32 	%f703, %f79, %f4;
	fma.rn.f32 	%f704, %f3, %f703, 0f3F000000;
	tex.1d.v4.f32.f32 	{%f705, %f706, %f707, %f708}, [%rd5, {%f704}];
	ld.shared.f32 	%f709, [%r353+28];
	fma.rn.f32 	%f710, %f812, %f705, %f709;
	st.shared.f32 	[%r353+28], %f710;
$L__BB0_172:
	add.s32 	%r1386, %r1386, 8;
	add.s32 	%r1387, %r1387, 8;
	and.b32  	%r1144, %r784, -8;
	setp.eq.s32 	%p141, %r1387, %r1144;
	@%p141 bra 	$L__BB0_86;
	bra.uni 	$L__BB0_156;
$L__BB0_173:
	add.s32 	%r1367, %r1357, 2;
	setp.eq.s32 	%p126, %r1357, 0;
	selp.b32 	%r1365, %r1370, %r1371, %p126;
	mov.u32 	%r1366, %r1371;
	bra.uni 	$L__BB0_178;
$L__BB0_174:
	add.s32 	%r1375, %r1375, 1;
	setp.ne.s32 	%p123, %r1375, 0;
	@%p123 bra 	$L__BB0_177;
	add.s32 	%r1374, %r1374, 1;
	setp.ne.s32 	%p124, %r1374, 0;
	@%p124 bra 	$L__BB0_177;
	add.s32 	%r1373, %r1373, 1;
	setp.eq.s32 	%p125, %r1373, 0;
	selp.u32 	%r1055, 1, 0, %p125;
	add.s32 	%r1372, %r1372, %r1055;
	mov.b32 	%r1374, 0;
$L__BB0_177:
	mov.b32 	%r1057, -766435501;
	mul.hi.u32 	%r1058, %r1057, %r1375;
	mul.lo.s32 	%r1059, %r1375, -766435501;
	mov.b32 	%r1060, -845247145;
	mul.hi.u32 	%r1061, %r1060, %r1373;
	mul.lo.s32 	%r1062, %r1373, -845247145;
	xor.b32  	%r1063, %r1061, %r53;
	xor.b32  	%r1064, %r1063, %r1374;
	xor.b32  	%r1065, %r1058, %r54;
	xor.b32  	%r1066, %r1065, %r1372;
	mul.hi.u32 	%r1067, %r1057, %r1064;
	mul.lo.s32 	%r1068, %r1064, -766435501;
	mul.hi.u32 	%r1069, %r1060, %r1066;
	mul.lo.s32 	%r1070, %r1066, -845247145;
	xor.b32  	%r1071, %r1062, %r1069;
	xor.b32  	%r1072, %r1071, %r55;
	xor.b32  	%r1073, %r1059, %r1067;
	xor.b32  	%r1074, %r1073, %r56;
	mul.hi.u32 	%r1075, %r1057, %r1072;
	mul.lo.s32 	%r1076, %r1072, -766435501;
	mul.hi.u32 	%r1077, %r1060, %r1074;
	mul.lo.s32 	%r1078, %r1074, -845247145;
	xor.b32  	%r1079, %r1070, %r1077;
	xor.b32  	%r1080, %r1079, %r57;
	xor.b32  	%r1081, %r1068, %r1075;
	xor.b32  	%r1082, %r1081, %r58;
	mul.hi.u32 	%r1083, %r1057, %r1080;
	mul.lo.s32 	%r1084, %r1080, -766435501;
	mul.hi.u32 	%r1085, %r1060, %r1082;
	mul.lo.s32 	%r1086, %r1082, -845247145;
	xor.b32  	%r1087, %r1078, %r1085;
	xor.b32  	%r1088, %r1087, %r59;
	xor.b32  	%r1089, %r1076, %r1083;
	xor.b32  	%r1090, %r1089, %r60;
	mul.hi.u32 	%r1091, %r1057, %r1088;
	mul.lo.s32 	%r1092, %r1088, -766435501;
	mul.hi.u32 	%r1093, %r1060, %r1090;
	mul.lo.s32 	%r1094, %r1090, -845247145;
	xor.b32  	%r1095, %r1086, %r1093;
	xor.b32  	%r1096, %r1095, %r61;
	xor.b32  	%r1097, %r1084, %r1091;
	xor.b32  	%r1098, %r1097, %r62;
	mul.hi.u32 	%r1099, %r1057, %r1096;
	mul.lo.s32 	%r1100, %r1096, -766435501;
	mul.hi.u32 	%r1101, %r1060, %r1098;
	mul.lo.s32 	%r1102, %r1098, -845247145;
	xor.b32  	%r1103, %r1094, %r1101;
	xor.b32  	%r1104, %r1103, %r63;
	xor.b32  	%r1105, %r1092, %r1099;
	xor.b32  	%r1106, %r1105, %r64;
	mul.hi.u32 	%r1107, %r1057, %r1104;
	mul.lo.s32 	%r1108, %r1104, -766435501;
	mul.hi.u32 	%r1109, %r1060, %r1106;
	mul.lo.s32 	%r1110, %r1106, -845247145;
	xor.b32  	%r1111, %r1102, %r1109;
	xor.b32  	%r1112, %r1111, %r65;
	xor.b32  	%r1113, %r1100, %r1107;
	xor.b32  	%r1114, %r1113, %r66;
	mul.hi.u32 	%r1115, %r1057, %r1112;
	mul.lo.s32 	%r1116, %r1112, -766435501;
	mul.hi.u32 	%r1117, %r1060, %r1114;
	mul.lo.s32 	%r1118, %r1114, -845247145;
	xor.b32  	%r1119, %r1110, %r1117;
	xor.b32  	%r1120, %r1119, %r67;
	xor.b32  	%r1121, %r1108, %r1115;
	xor.b32  	%r1122, %r1121, %r68;
	mul.hi.u32 	%r1123, %r1057, %r1120;
	mul.lo.s32 	%r1124, %r1120, -766435501;
	mul.hi.u32 	%r1125, %r1060, %r1122;
	mul.lo.s32 	%r1126, %r1122, -845247145;
	xor.b32  	%r1127, %r1118, %r1125;
	xor.b32  	%r1128, %r1127, %r69;
	xor.b32  	%r1129, %r1116, %r1123;
	xor.b32  	%r1130, %r1129, %r70;
	mul.hi.u32 	%r1131, %r1057, %r1128;
	mul.lo.s32 	%r325, %r1128, -766435501;
	mul.hi.u32 	%r1132, %r1060, %r1130;
	mul.lo.s32 	%r1370, %r1130, -845247145;
	xor.b32  	%r1133, %r1126, %r1132;
	xor.b32  	%r1371, %r1133, %r71;
	xor.b32  	%r1134, %r1124, %r1131;
	xor.b32  	%r328, %r1134, %r72;
	mov.b32 	%r1367, 0;
	mov.u32 	%r1365, %r1368;
	mov.u32 	%r1366, %r1369;
	mov.u32 	%r1368, %r325;
	mov.u32 	%r1369, %r328;
$L__BB0_178:
	cvt.rn.f32.u32 	%f609, %r1366;
	fma.rn.f32 	%f610, %f609, 0f2F800000, 0f2F000000;
	cvt.rn.f32.u32 	%f611, %r1365;
	fma.rn.f32 	%f612, %f611, 0f30C90FDB, 0f30490FDB;
	setp.lt.f32 	%p127, %f610, 0f00800000;
	mul.f32 	%f613, %f610, 0f4B000000;
	selp.f32 	%f614, %f613, %f610, %p127;
	selp.f32 	%f615, 0fC1B80000, 0f00000000, %p127;
	mov.b32 	%r1136, %f614;
	add.s32 	%r1137, %r1136, -1059760811;
	and.b32  	%r1138, %r1137, -8388608;
	sub.s32 	%r1139, %r1136, %r1138;
	mov.b32 	%f616, %r1139;
	cvt.rn.f32.s32 	%f617, %r1138;
	fma.rn.f32 	%f618, %f617, 0f34000000, %f615;
	add.f32 	%f619, %f616, 0fBF800000;
	fma.rn.f32 	%f620, %f619, 0fBE055027, 0f3E1039F6;
	fma.rn.f32 	%f621, %f620, %f619, 0fBDF8CDCC;
	fma.rn.f32 	%f622, %f621, %f619, 0f3E0F2955;
	fma.rn.f32 	%f623, %f622, %f619, 0fBE2AD8B9;
	fma.rn.f32 	%f624, %f623, %f619, 0f3E4CED0B;
	fma.rn.f32 	%f625, %f624, %f619, 0fBE7FFF22;
	fma.rn.f32 	%f626, %f625, %f619, 0f3EAAAA78;
	fma.rn.f32 	%f627, %f626, %f619, 0fBF000000;
	mul.f32 	%f628, %f619, %f627;
	fma.rn.f32 	%f629, %f628, %f619, %f619;
	fma.rn.f32 	%f630, %f618, 0f3F317218, %f629;
	setp.gt.u32 	%p128, %r1136, 2139095039;
	fma.rn.f32 	%f631, %f614, 0f7F800000, 0f7F800000;
	selp.f32 	%f632, %f631, %f630, %p128;
	setp.eq.f32 	%p129, %f614, 0f00000000;
	mul.f32 	%f633, %f632, 0fC0000000;
	selp.f32 	%f634, 0f7F800000, %f633, %p129;
	sqrt.rn.f32 	%f635, %f634;
	sin.approx.f32 	%f636, %f612;
	cos.approx.f32 	%f637, %f612;
	mul.f32 	%f815, %f635, %f636;
	mul.f32 	%f800, %f635, %f637;
	mov.b32 	%r1227, 1;
	mov.u32 	%r1357, %r1367;
$L__BB0_179:
	fma.rn.f32 	%f638, %f815, %f2, 0f3F800000;
	add.f32 	%f812, %f812, %f638;
	add.s32 	%r1348, %r1348, 1;
	setp.eq.s32 	%p130, %r1348, 0;
	@%p130 bra 	$L__BB0_153;
	bra.uni 	$L__BB0_145;
$L__BB0_180:
	ld.param.u64 	%rd100, [sipm_signals_param_11];
	setp.le.s32 	%p155, %r1179, %r1178;
	cvta.to.global.u64 	%rd78, %rd100;
	mul.wide.u32 	%rd79, %r1, 4;
	add.s64 	%rd80, %rd78, %rd79;
	ld.global.f32 	%f80, [%rd80];
	@%p155 bra 	$L__BB0_187;
	shl.b32 	%r1157, %r4, 8;
	shr.s32 	%r1158, %r1157, 8;
	shl.b32 	%r1159, %r5, 8;
	shr.s32 	%r1160, %r1159, 8;
	mul.lo.s32 	%r356, %r1160, %r1158;
	and.b32  	%r357, %r784, 3;
	setp.eq.s32 	%p156, %r357, 0;
	@%p156 bra 	$L__BB0_184;
	shl.b32 	%r1162, %r1178, 2;
	mov.u32 	%r1163, shared_buffer;
	add.s32 	%r1390, %r1163, %r1162;
	mul.wide.s32 	%rd81, %r6, 4;
	add.s64 	%rd9, %rd1, %rd81;
	add.s32 	%r1389, %r1178, %r356;
	neg.s32 	%r1388, %r357;
	add.s32 	%r1178, %r1178, %r357;
$L__BB0_183:
	.pragma "nounroll";
	mul.wide.s32 	%rd82, %r1389, 4;
	add.s64 	%rd83, %rd9, %rd82;
	ld.shared.f32 	%f774, [%r1390];
	mul.f32 	%f775, %f80, %f774;
	st.global.f32 	[%rd83], %f775;
	add.s32 	%r1390, %r1390, 4;
	add.s32 	%r1389, %r1389, 1;
	add.s32 	%r1388, %r1388, 1;
	setp.ne.s32 	%p157, %r1388, 0;
	@%p157 bra 	$L__BB0_183;
$L__BB0_184:
	setp.lt.u32 	%p158, %r210, 3;
	@%p158 bra 	$L__BB0_187;
	sub.s32 	%r1394, %r1178, %r1179;
	mul.wide.s32 	%rd84, %r6, 4;
	add.s64 	%rd85, %rd84, %rd1;
	add.s64 	%rd10, %rd85, 8;
	add.s32 	%r1393, %r1178, %r356;
	shl.b32 	%r1164, %r1178, 2;
	mov.u32 	%r1165, shared_buffer;
	add.s32 	%r1166, %r1164, %r1165;
	add.s32 	%r1392, %r1166, 8;
$L__BB0_186:
	mul.wide.s32 	%rd86, %r1393, 4;
	add.s64 	%rd87, %rd10, %rd86;
	ld.shared.f32 	%f776, [%r1392+-8];
	mul.f32 	%f777, %f80, %f776;
	st.global.f32 	[%rd87+-8], %f777;
	ld.shared.f32 	%f778, [%r1392+-4];
	mul.f32 	%f779, %f80, %f778;
	st.global.f32 	[%rd87+-4], %f779;
	ld.shared.f32 	%f780, [%r1392];
	mul.f32 	%f781, %f80, %f780;
	st.global.f32 	[%rd87], %f781;
	ld.shared.f32 	%f782, [%r1392+4];
	mul.f32 	%f783, %f80, %f782;
	st.global.f32 	[%rd87+4], %f783;
	add.s32 	%r1394, %r1394, 4;
	add.s32 	%r1393, %r1393, 4;
	add.s32 	%r1392, %r1392, 16;
	setp.ne.s32 	%p159, %r1394, 0;
	@%p159 bra 	$L__BB0_186;
$L__BB0_187:
	ret;

}


// ===== COMPILED SASS (sm_100) =====

	.target	sm_100

	.elftype	@"ET_EXEC"


//--------------------- .note.nv.tkinfo           --------------------------
	.section	.note.nv.tkinfo,"",@"SHT_NOTE"
	.sectionflags	@"SHF_NOTE_NV_TKINFO"
	.tkinfo
        /*0018*/ 	.word	0x00000002
        /*0030*/ 	.string	""
        /*0030*/ 	.string	"ptxas"
        /*0030*/ 	.string	"Cuda compilation tools, release 13.0, V13.0.88"
        /*0030*/ 	.string	"Build cuda_13.0.r13.0/compiler.36424714_0"
        /*0030*/ 	.string	"-arch sm_100 -m 64 "



//--------------------- .note.nv.cuinfo           --------------------------
	.section	.note.nv.cuinfo,"",@"SHT_NOTE"
	.sectionflags	@"SHF_NOTE_NV_CUINFO"
        /*0018*/ 	.short	0x0002
        /*001a*/ 	.short	0x0064
        /*001c*/ 	.short	0x0082
	.zero		2


//--------------------- .nv.info                  --------------------------
	.section	.nv.info,"",@"SHT_CUDA_INFO"
	.align	4


	//----- nvinfo : EIATTR_REGCOUNT
	.align		4
        /*0000*/ 	.byte	0x04, 0x2f
        /*0002*/ 	.short	(.L_10 - .L_9)
	.align		4
.L_9:
        /*0004*/ 	.word	index@(sipm_signals)
        /*0008*/ 	.word	0x00000038


	//----- nvinfo : EIATTR_FRAME_SIZE
	.align		4
.L_10:
        /*000c*/ 	.byte	0x04, 0x11
        /*000e*/ 	.short	(.L_12 - .L_11)
	.align		4
.L_11:
        /*0010*/ 	.word	index@($__internal_0_$__cuda_sm20_sqrt_rn_f32_slowpath)
        /*0014*/ 	.word	0x00000000


	//----- nvinfo : EIATTR_FRAME_SIZE
	.align		4
.L_12:
        /*0018*/ 	.byte	0x04, 0x11
        /*001a*/ 	.short	(.L_14 - .L_13)
	.align		4
.L_13:
        /*001c*/ 	.word	index@(sipm_signals)
        /*0020*/ 	.word	0x00000000


	//----- nvinfo : EIATTR_MIN_STACK_SIZE
	.align		4
.L_14:
        /*0024*/ 	.byte	0x04, 0x12
        /*0026*/ 	.short	(.L_16 - .L_15)
	.align		4
.L_15:
        /*0028*/ 	.word	index@(sipm_signals)
        /*002c*/ 	.word	0x00000000
.L_16:


//--------------------- .nv.compat                --------------------------
	.section	.nv.compat,"",@"SHT_CUDA_COMPAT_INFO"
	.align	4
        /*0000*/ 	.byte	0x02, 0x09, 0x00, 0x00, 0x02, 0x02, 0x02, 0x00, 0x02, 0x05, 0x05, 0x00, 0x03, 0x07, 0x01, 0x01
        /*0010*/ 	.byte	0x02, 0x03, 0x00, 0x00, 0x02, 0x06, 0x01, 0x00, 0x04, 0x0b, 0x08, 0x00, 0x01, 0x00, 0x00, 0x00
        /*0020*/ 	.byte	0x00, 0x00, 0x00, 0x00


//--------------------- .nv.info.sipm_signals     --------------------------
	.section	.nv.info.sipm_signals,"",@"SHT_CUDA_INFO"
	.sectionflags	@""
	.align	4


	//----- nvinfo : EIATTR_CUDA_API_VERSION
	.align		4
        /*0000*/ 	.byte	0x04, 0x37
        /*0002*/ 	.short	(.L_18 - .L_17)
.L_17:
        /*0004*/ 	.word	0x00000082


	//----- nvinfo : EIATTR_KPARAM_INFO
	.align		4
.L_18:
        /*0008*/ 	.byte	0x04, 0x17
        /*000a*/ 	.short	(.L_20 - .L_19)
.L_19:
        /*000c*/ 	.word	0x00000000
        /*0010*/ 	.short	0x0013
        /*0012*/ 	.short	0x0090
        /*0014*/ 	.byte	0x00, 0xf0, 0x11, 0x00


	//----- nvinfo : EIATTR_KPARAM_INFO
	.align		4
.L_20:
        /*0018*/ 	.byte	0x04, 0x17
        /*001a*/ 	.short	(.L_22 - .L_21)
.L_21:
        /*001c*/ 	.word	0x00000000
        /*0020*/ 	.short	0x0012
        /*0022*/ 	.short	0x0088
        /*0024*/ 	.byte	0x00, 0xf5, 0x21, 0x00


	//----- nvinfo : EIATTR_KPARAM_INFO
	.align		4
.L_22:
        /*0028*/ 	.byte	0x04, 0x17
        /*002a*/ 	.short	(.L_24 - .L_23)
.L_23:
        /*002c*/ 	.word	0x00000000
        /*0030*/ 	.short	0x0011
        /*0032*/ 	.short	0x0084
        /*0034*/ 	.byte	0x00, 0xf0, 0x11, 0x00


	//----- nvinfo : EIATTR_KPARAM_INFO
	.align		4
.L_24:
        /*0038*/ 	.byte	0x04, 0x17
        /*003a*/ 	.short	(.L_26 - .L_25)
.L_25:
        /*003c*/ 	.word	0x00000000
        /*0040*/ 	.short	0x0010
        /*0042*/ 	.short	0x0080
        /*0044*/ 	.byte	0x00, 0xf0, 0x11, 0x00


	//----- nvinfo : EIATTR_KPARAM_INFO
	.align		4
.L_26:
        /*0048*/ 	.byte	0x04, 0x17
        /*004a*/ 	.short	(.L_28 - .L_27)
.L_27:
        /*004c*/ 	.word	0x00000000
        /*0050*/ 	.short	0x000f
        /*0052*/ 	.short	0x0078
        /*0054*/ 	.byte	0x00, 0xf5, 0x21, 0x00


	//----- nvinfo : EIATTR_KPARAM_INFO
	.align		4
.L_28:
        /*0058*/ 	.byte	0x04, 0x17
        /*005a*/ 	.short	(.L_30 - .L_29)
.L_29:
        /*005c*/ 	.word	0x00000000
        /*0060*/ 	.short	0x000e
        /*0062*/ 	.short	0x0070
        /*0064*/ 	.byte	0x00, 0xf5, 0x21, 0x00


	//----- nvinfo : EIATTR_KPARAM_INFO
	.align		4
.L_30:
        /*0068*/ 	.byte	0x04, 0x17
        /*006a*/ 	.short	(.L_32 - .L_31)
.L_31:
        /*006c*/ 	.word	0x00000000
        /*0070*/ 	.short	0x000d
        /*0072*/ 	.short	0x0068
        /*0074*/ 	.byte	0x00, 0xf5, 0x21, 0x00


	//----- nvinfo : EIATTR_KPARAM_INFO
	.align		4
.L_32:
        /*0078*/ 	.byte	0x04, 0x17
        /*007a*/ 	.short	(.L_34 - .L_33)
.L_33:
        /*007c*/ 	.word	0x00000000
        /*0080*/ 	.short	0x000c
        /*0082*/ 	.short	0x0060
        /*0084*/ 	.byte	0x00, 0xf5, 0x21, 0x00


	//----- nvinfo : EIATTR_KPARAM_INFO
	.align		4
.L_34:
        /*0088*/ 	.byte	0x04, 0x17
        /*008a*/ 	.short	(.L_36 - .L_35)
.L_35:
        /*008c*/ 	.word	0x00000000
        /*0090*/ 	.short	0x000b
        /*0092*/ 	.short	0x0058
        /*0094*/ 	.byte	0x00, 0xf5, 0x21, 0x00


	//----- nvinfo : EIATTR_KPARAM_INFO
	.align		4
.L_36:
        /*0098*/ 	.byte	0x04, 0x17
        /*009a*/ 	.short	(.L_38 - .L_37)
.L_37:
        /*009c*/ 	.word	0x00000000
        /*00a0*/ 	.short	0x000a
        /*00a2*/ 	.short	0x0050
        /*00a4*/ 	.byte	0x00, 0xf5, 0x21, 0x00


	//----- nvinfo : EIATTR_KPARAM_INFO
	.align		4
.L_38:
        /*00a8*/ 	.byte	0x04, 0x17
        /*00aa*/ 	.short	(.L_40 - .L_39)
.L_39:
        /*00ac*/ 	.word	0x00000000
        /*00b0*/ 	.short	0x0009
        /*00b2*/ 	.short	0x0048
        /*00b4*/ 	.byte	0x00, 0xf5, 0x21, 0x00


	//----- nvinfo : EIATTR_KPARAM_INFO
	.align		4
.L_40:
        /*00b8*/ 	.byte	0x04, 0x17
        /*00ba*/ 	.short	(.L_42 - .L_41)
.L_41:
        /*00bc*/ 	.word	0x00000000
        /*00c0*/ 	.short	0x0008
        /*00c2*/ 	.short	0x0040
        /*00c4*/ 	.byte	0x00, 0xf5, 0x21, 0x00


	//----- nvinfo : EIATTR_KPARAM_INFO
	.align		4
.L_42:
        /*00c8*/ 	.byte	0x04, 0x17
        /*00ca*/ 	.short	(.L_44 - .L_43)
.L_43:
        /*00cc*/ 	.word	0x00000000
        /*00d0*/ 	.short	0x0007
        /*00d2*/ 	.short	0x0038
        /*00d4*/ 	.byte	0x00, 0xf5, 0x21, 0x00


	//----- nvinfo : EIATTR_KPARAM_INFO
	.align		4
.L_44:
        /*00d8*/ 	.byte	0x04, 0x17
        /*00da*/ 	.short	(.L_46 - .L_45)
.L_45:
        /*00dc*/ 	.word	0x00000000
        /*00e0*/ 	.short	0x0006
        /*00e2*/ 	.short	0x0030
        /*00e4*/ 	.byte	0x00, 0xf5, 0x21, 0x00


	//----- nvinfo : EIATTR_KPARAM_INFO
	.align		4
.L_46:
        /*00e8*/ 	.byte	0x04, 0x17
        /*00ea*/ 	.short	(.L_48 - .L_47)
.L_47:
        /*00ec*/ 	.word	0x00000000
        /*00f0*/ 	.short	0x0005
        /*00f2*/ 	.short	0x0028
        /*00f4*/ 	.byte	0x00, 0xf0, 0x11, 0x00


	//----- nvinfo : EIATTR_KPARAM_INFO
	.align		4
.L_48:
        /*00f8*/ 	.byte	0x04, 0x17
        /*00fa*/ 	.short	(.L_50 - .L_49)
.L_49:
        /*00fc*/ 	.word	0x00000000
        /*0100*/ 	.short	0x0004
        /*0102*/ 	.short	0x0020
        /*0104*/ 	.byte	0x00, 0xf5, 0x21, 0x00


	//----- nvinfo : EIATTR_KPARAM_INFO
	.align		4
.L_50:
        /*0108*/ 	.byte	0x04, 0x17
        /*010a*/ 	.short	(.L_52 - .L_51)
.L_51:
        /*010c*/ 	.word	0x00000000
        /*0110*/ 	.short	0x0003
        /*0112*/ 	.short	0x0018
        /*0114*/ 	.byte	0x00, 0xf5, 0x21, 0x00


	//----- nvinfo : EIATTR_KPARAM_INFO
	.align		4
.L_52:
        /*0118*/ 	.byte	0x04, 0x17
        /*011a*/ 	.short	(.L_54 - .L_53)
.L_53:
        /*011c*/ 	.word	0x00000000
        /*0120*/ 	.short	0x0002
        /*0122*/ 	.short	0x0010
        /*0124*/ 	.byte	0x00, 0xf5, 0x21, 0x00


	//----- nvinfo : EIATTR_KPARAM_INFO
	.align		4
.L_54:
        /*0128*/ 	.byte	0x04, 0x17
        /*012a*/ 	.short	(.L_56 - .L_55)
.L_55:
        /*012c*/ 	.word	0x00000000
        /*0130*/ 	.short	0x0001
        /*0132*/ 	.short	0x0008
        /*0134*/ 	.byte	0x00, 0xf5, 0x21, 0x00


	//----- nvinfo : EIATTR_KPARAM_INFO
	.align		4
.L_56:
        /*0138*/ 	.byte	0x04, 0x17
        /*013a*/ 	.short	(.L_58 - .L_57)
.L_57:
        /*013c*/ 	.word	0x00000000
        /*0140*/ 	.short	0x0000
        /*0142*/ 	.short	0x0000
        /*0144*/ 	.byte	0x00, 0xf5, 0x21, 0x00


	//----- nvinfo : EIATTR_SPARSE_MMA_MASK
	.align		4
.L_58:
        /*0148*/ 	.byte	0x03, 0x50
        /*014a*/ 	.short	0x0000


	//----- nvinfo : EIATTR_MAXREG_COUNT
	.align		4
        /*014c*/ 	.byte	0x03, 0x1b
        /*014e*/ 	.short	0x00ff


	//----- nvinfo : EIATTR_MERCURY_ISA_VERSION
	.align		4
        /*0150*/ 	.byte	0x03, 0x5f
        /*0152*/ 	.short	0x0101


	//----- nvinfo : EIATTR_INT_WARP_WIDE_INSTR_OFFSETS
	.align		4
        /*0154*/ 	.byte	0x04, 0x31
        /*0156*/ 	.short	(.L_60 - .L_59)


	//   ....[0]....
.L_59:
        /*0158*/ 	.word	0x00006e20


	//   ....[1]....
        /*015c*/ 	.word	0x00006eb0


	//   ....[2]....
        /*0160*/ 	.word	0x00006ec0


	//   ....[3]....
        /*0164*/ 	.word	0x00006ed0


	//   ....[4]....
        /*0168*/ 	.word	0x00007080


	//   ....[5]....
        /*016c*/ 	.word	0x00007090


	//   ....[6]....
        /*0170*/ 	.word	0x000070c0


	//   ....[7]....
        /*0174*/ 	.word	0x000071d0


	//   ....[8]....
        /*0178*/ 	.word	0x000075f0


	//   ....[9]....
        /*017c*/ 	.word	0x00007620


	//   ....[10]....
        /*0180*/ 	.word	0x00007660


	//   ....[11]....
        /*0184*/ 	.word	0x000076a0


	//   ....[12]....
        /*0188*/ 	.word	0x000079c0


	//   ....[13]....
        /*018c*/ 	.word	0x000079f0


	//----- nvinfo : EIATTR_VRC_CTA_INIT_COUNT
	.align		4
.L_60:
        /*0190*/ 	.byte	0x02, 0x4a
	.zero		1
	.zero		1


	//----- nvinfo : EIATTR_EXIT_INSTR_OFFSETS
	.align		4
        /*0194*/ 	.byte	0x04, 0x1c
        /*0196*/ 	.short	(.L_62 - .L_61)


	//   ....[0]....
.L_61:
        /*0198*/ 	.word	0x000000a0


	//   ....[1]....
        /*019c*/ 	.word	0x000002a0


	//   ....[2]....
        /*01a0*/ 	.word	0x00000590


	//   ....[3]....
        /*01a4*/ 	.word	0x00000b80


	//   ....[4]....
        /*01a8*/ 	.word	0x00000d80


	//   ....[5]....
        /*01ac*/ 	.word	0x00000f10


	//   ....[6]....
        /*01b0*/ 	.word	0x00007d10


	//   ....[7]....
        /*01b4*/ 	.word	0x00007f00


	//   ....[8]....
        /*01b8*/ 	.word	0x00008690


	//   ....[9]....
        /*01bc*/ 	.word	0x000087d0


	//----- nvinfo : EIATTR_CRS_STACK_SIZE
	.align		4
.L_62:
        /*01c0*/ 	.byte	0x04, 0x1e
        /*01c2*/ 	.short	(.L_64 - .L_63)
.L_63:
        /*01c4*/ 	.word	0x00000000


	//----- nvinfo : EIATTR_CBANK_PARAM_SIZE
	.align		4
.L_64:
        /*01c8*/ 	.byte	0x03, 0x19
        /*01ca*/ 	.short	0x0094


	//----- nvinfo : EIATTR_PARAM_CBANK
	.align		4
        /*01cc*/ 	.byte	0x04, 0x0a
        /*01ce*/ 	.short	(.L_66 - .L_65)
	.align		4
.L_65:
        /*01d0*/ 	.word	index@(.nv.constant0.sipm_signals)
        /*01d4*/ 	.short	0x0380
        /*01d6*/ 	.short	0x0094


	//----- nvinfo : EIATTR_SW_WAR
	.align		4
.L_66:
        /*01d8*/ 	.byte	0x04, 0x36
        /*01da*/ 	.short	(.L_68 - .L_67)
.L_67:
        /*01dc*/ 	.word	0x00000008
.L_68:


//--------------------- .nv.callgraph             --------------------------
	.section	.nv.callgraph,"",@"SHT_CUDA_CALLGRAPH"
	.align	4
	.sectionentsize	8
	.align		4
        /*0000*/ 	.word	0x00000000
	.align		4
        /*0004*/ 	.word	0xffffffff
	.align		4
        /*0008*/ 	.word	0x00000000
	.align		4
        /*000c*/ 	.word	0xfffffffe
	.align		4
        /*0010*/ 	.word	0x00000000
	.align		4
        /*0014*/ 	.word	0xfffffffd
	.align		4
        /*0018*/ 	.word	0x00000000
	.align		4
        /*001c*/ 	.word	0xfffffffc


//--------------------- .nv.constant4             --------------------------
	.section	.nv.constant4,"a",@progbits
	.align	8
	.align		8
.nv.constant4:
        /*0000*/ 	.dword	precalc_xorwow_matrix
	.align		8
        /*0008*/ 	.dword	precalc_xorwow_offset_matrix
	.align		8
        /*0010*/ 	.dword	mrg32k3aM1
	.align		8
        /*0018*/ 	.dword	mrg32k3aM2
	.align		8
        /*0020*/ 	.dword	mrg32k3aM1SubSeq
	.align		8
        /*0028*/ 	.dword	mrg32k3aM2SubSeq
	.align		8
        /*0030*/ 	.dword	mrg32k3aM1Seq
	.align		8
        /*0038*/ 	.dword	mrg32k3aM2Seq


//--------------------- .nv.constant3             --------------------------
	.section	.nv.constant3,"a",@progbits
	.align	8
.nv.constant3:
	.type		__cr_lgamma_table,@object
	.size		__cr_lgamma_table,(.L_8 - __cr_lgamma_table)
__cr_lgamma_table:
        /*0000*/ 	.byte	0x00, 0x00, 0x00, 0x00, 0x00, 0x00, 0x00, 0x00, 0x00, 0x00, 0x00, 0x00, 0x00, 0x00, 0x00, 0x00
        /*0010*/ 	.byte	0xef, 0x39, 0xfa, 0xfe, 0x42, 0x2e, 0xe6, 0x3f, 0x02, 0x20, 0x2a, 0xfa, 0x0b, 0xab, 0xfc, 0x3f
        /*0020*/ 	.byte	0xf9, 0x2c, 0x92, 0x7c, 0xa7, 0x6c, 0x09, 0x40, 0xc9, 0x79, 0x44, 0x3c, 0x64, 0x26, 0x13, 0x40
        /*0030*/ 	.byte	0xca, 0x01, 0xcf, 0x3a, 0x27, 0x51, 0x1a, 0x40, 0x30, 0xcc, 0x2d, 0xf3, 0xe1, 0x0c, 0x21, 0x40
        /*0040*/ 	.byte	0x0d, 0xb7, 0xfc, 0x82, 0x8e, 0x35, 0x25, 0x40
.L_8:


//--------------------- .text.sipm_signals        --------------------------
	.section	.text.sipm_signals,"ax",@progbits
	.align	128
        .global         sipm_signals
        .type           sipm_signals,@function
        .size           sipm_signals,(.L_x_111 - sipm_signals)
        .other          sipm_signals,@"STO_CUDA_ENTRY STV_DEFAULT"
sipm_signals:
.text.sipm_signals:
[----:B------:R-:W-:Y:S01]  /*0000*/  LDC R1, c[0x0][0x37c] ;  /* 0x0000df00ff017b82 */ /* 0x000fe20000000800 */
[----:B------:R-:W0:Y:S01]  /*0010*/  LDCU UR4, c[0x0][0x3a8] ;  /* 0x00007500ff0477ac */ /* 0x000e220008000800 */
[----:B------:R-:W1:Y:S01]  /*0020*/  S2R R3, SR_CTAID.X ;  /* 0x0000000000037919 */ /* 0x000e620000002500 */
[----:B------:R-:W2:Y:S01]  /*0030*/  LDCU UR6, c[0x0][0x410] ;  /* 0x00008200ff0677ac */ /* 0x000ea20008000800 */
[----:B0-----:R-:W-:Y:S02]  /*0040*/  USHF.L.U32 UR4, UR4, 0x8, URZ ;  /* 0x0000000804047899 */ /* 0x001fe400080006ff */
[----:B--2---:R-:W-:Y:S02]  /*0050*/  USHF.L.U32 UR5, UR6, 0x8, URZ ;  /* 0x0000000806057899 */ /* 0x004fe400080006ff */
[----:B------:R-:W-:Y:S02]  /*0060*/  USHF.R.S32.HI UR4, URZ, 0x8, UR4 ;  /* 0x00000008ff047899 */ /* 0x000fe40008011404 */
[----:B------:R-:W-:-:S04]  /*0070*/  USHF.R.S32.HI UR5, URZ, 0x8, UR5 ;  /* 0x00000008ff057899 */ /* 0x000fc80008011405 */
[----:B------:R-:W-:-:S06]  /*0080*/  UIMAD UR4, UR4, UR5, URZ ;  /* 0x00000005040472a4 */ /* 0x000fcc000f8e02ff */
[----:B-1----:R-:W-:-:S13]  /*0090*/  ISETP.GE.AND P0, PT, R3, UR4, PT ;  /* 0x0000000403007c0c */ /* 0x002fda000bf06270 */
[----:B------:R-:W-:Y:S05]  /*00a0*/  @P0 EXIT ;  /* 0x000000000000094d */ /* 0x000fea0003800000 */
[----:B------:R-:W0:Y:S01]  /*00b0*/  LDC R6, c[0x0][0x410] ;  /* 0x00010400ff067b82 */ /* 0x000e220000000800 */
[----:B------:R-:W1:Y:S07]  /*00c0*/  LDCU.64 UR14, c[0x0][0x358] ;  /* 0x00006b00ff0e77ac */ /* 0x000e6e0008000a00 */
[----:B------:R-:W2:Y:S01]  /*00d0*/  LDC R8, c[0x0][0x410] ;  /* 0x00010400ff087b82 */ /* 0x000ea20000000800 */
[----:B0-----:R-:W-:-:S04]  /*00e0*/  IABS R7, R6 ;  /* 0x0000000600077213 */ /* 0x001fc80000000000 */
[----:B------:R-:W0:Y:S08]  /*00f0*/  I2F.RP R0, R7 ;  /* 0x0000000700007306 */ /* 0x000e300000209400 */
[----:B0-----:R-:W0:Y:S02]  /*0100*/  MUFU.RCP R0, R0 ;  /* 0x0000000000007308 */ /* 0x001e240000001000 */
[----:B0-----:R-:W-:-:S06]  /*0110*/  IADD3 R4, PT, PT, R0, 0xffffffe, RZ ;  /* 0x0ffffffe00047810 */ /* 0x001fcc0007ffe0ff */
[----:B------:R0:W3:Y:S02]  /*0120*/  F2I.FTZ.U32.TRUNC.NTZ R5, R4 ;  /* 0x0000000400057305 */ /* 0x0000e4000021f000 */
[----:B0-----:R-:W-:Y:S01]  /*0130*/  HFMA2 R4, -RZ, RZ, 0, 0 ;  /* 0x00000000ff047431 */ /* 0x001fe200000001ff */
[----:B---3--:R-:W-:-:S05]  /*0140*/  IADD3 R2, PT, PT, RZ, -R5, RZ ;  /* 0x80000005ff027210 */ /* 0x008fca0007ffe0ff */
[----:B------:R-:W-:Y:S01]  /*0150*/  IMAD R9, R2, R7, RZ ;  /* 0x0000000702097224 */ /* 0x000fe200078e02ff */
[----:B------:R-:W-:-:S03]  /*0160*/  IABS R2, R3 ;  /* 0x0000000300027213 */ /* 0x000fc60000000000 */
[----:B------:R-:W-:-:S06]  /*0170*/  IMAD.HI.U32 R5, R5, R9, R4 ;  /* 0x0000000905057227 */ /* 0x000fcc00078e0004 */
[----:B------:R-:W-:-:S04]  /*0180*/  IMAD.HI.U32 R0, R5, R2, RZ ;  /* 0x0000000205007227 */ /* 0x000fc800078e00ff */
[----:B------:R-:W-:-:S04]  /*0190*/  IMAD.MOV R5, RZ, RZ, -R0 ;  /* 0x000000ffff057224 */ /* 0x000fc800078e0a00 */
[C---:B------:R-:W-:Y:S02]  /*01a0*/  IMAD R2, R7.reuse, R5, R2 ;  /* 0x0000000507027224 */ /* 0x040fe400078e0202 */
[----:B------:R-:W0:Y:S03]  /*01b0*/  LDC.64 R4, c[0x0][0x3a0] ;  /* 0x0000e800ff047b82 */ /* 0x000e260000000a00 */
[----:B------:R-:W-:-:S13]  /*01c0*/  ISETP.GT.U32.AND P1, PT, R7, R2, PT ;  /* 0x000000020700720c */ /* 0x000fda0003f24070 */
[-C--:B------:R-:W-:Y:S02]  /*01d0*/  @!P1 IADD3 R2, PT, PT, R2, -R7.reuse, RZ ;  /* 0x8000000702029210 */ /* 0x080fe40007ffe0ff */
[----:B------:R-:W-:Y:S02]  /*01e0*/  @!P1 IADD3 R0, PT, PT, R0, 0x1, RZ ;  /* 0x0000000100009810 */ /* 0x000fe40007ffe0ff */
[----:B------:R-:W-:Y:S02]  /*01f0*/  ISETP.GE.U32.AND P0, PT, R2, R7, PT ;  /* 0x000000070200720c */ /* 0x000fe40003f06070 */
[----:B------:R-:W-:Y:S02]  /*0200*/  LOP3.LUT R2, R3, R6, RZ, 0x3c, !PT ;  /* 0x0000000603027212 */ /* 0x000fe400078e3cff */
[----:B--2---:R-:W-:Y:S02]  /*0210*/  ISETP.NE.AND P1, PT, R8, RZ, PT ;  /* 0x000000ff0800720c */ /* 0x004fe40003f25270 */
[----:B------:R-:W-:-:S07]  /*0220*/  ISETP.GE.AND P2, PT, R2, RZ, PT ;  /* 0x000000ff0200720c */ /* 0x000fce0003f46270 */
[----:B------:R-:W-:-:S06]  /*0230*/  @P0 IADD3 R0, PT, PT, R0, 0x1, RZ ;  /* 0x0000000100000810 */ /* 0x000fcc0007ffe0ff */
[----:B------:R-:W-:Y:S01]  /*0240*/  @!P2 IMAD.MOV R0, RZ, RZ, -R0 ;  /* 0x000000ffff00a224 */ /* 0x000fe200078e0a00 */
[----:B------:R-:W-:-:S04]  /*0250*/  @!P1 LOP3.LUT R0, RZ, R8, RZ, 0x33, !PT ;  /* 0x00000008ff009212 */ /* 0x000fc800078e33ff */
[----:B0-----:R-:W-:-:S04]  /*0260*/  IADD3 R4, P0, PT, R0, R4, RZ ;  /* 0x0000000400047210 */ /* 0x001fc80007f1e0ff */
[----:B------:R-:W-:-:S05]  /*0270*/  LEA.HI.X.SX32 R5, R0, R5, 0x1, P0 ;  /* 0x0000000500057211 */ /* 0x000fca00000f0eff */
[----:B-1----:R-:W2:Y:S02]  /*0280*/  LDG.E.U8 R4, desc[UR14][R4.64] ;  /* 0x0000000e04047981 */ /* 0x002ea4000c1e1100 */
[----:B--2---:R-:W-:-:S13]  /*0290*/  ISETP.NE.AND P0, PT, R4, 0x1, PT ;  /* 0x000000010400780c */ /* 0x004fda0003f05270 */
[----:B------:R-:W-:Y:S05]  /*02a0*/  @!P0 EXIT ;  /* 0x000000000000894d */ /* 0x000fea0003800000 */
[----:B------:R-:W0:Y:S08]  /*02b0*/  LDC.64 R6, c[0x0][0x388] ;  /* 0x0000e200ff067b82 */ /* 0x000e300000000a00 */
[----:B------:R-:W1:Y:S01]  /*02c0*/  LDC.64 R8, c[0x0][0x398] ;  /* 0x0000e600ff087b82 */ /* 0x000e620000000a00 */
[----:B------:R-:W2:Y:S07]  /*02d0*/  S2R R4, SR_TID.X ;  /* 0x0000000000047919 */ /* 0x000eae0000002100 */
[----:B------:R-:W3:Y:S01]  /*02e0*/  LDC R14, c[0x0][0x360] ;  /* 0x0000d800ff0e7b82 */ /* 0x000ee20000000800 */
[----:B0-----:R-:W-:-:S07]  /*02f0*/  IMAD.WIDE R6, R0, 0x4, R6 ;  /* 0x0000000400067825 */ /* 0x001fce00078e0206 */
[----:B------:R-:W0:Y:S01]  /*0300*/  LDC.64 R36, c[0x0][0x380] ;  /* 0x0000e000ff247b82 */ /* 0x000e220000000a00 */
[----:B------:R-:W4:Y:S04]  /*0310*/  LDG.E R5, desc[UR14][R6.64+0x4] ;  /* 0x0000040e06057981 */ /* 0x000f28000c1e1900 */
[----:B------:R2:W4:Y:S01]  /*0320*/  LDG.E R2, desc[UR14][R6.64] ;  /* 0x0000000e06027981 */ /* 0x000522000c1e1900 */
[----:B-1----:R-:W-:-:S06]  /*0330*/  IMAD.WIDE R8, R0, 0x4, R8 ;  /* 0x0000000400087825 */ /* 0x002fcc00078e0208 */
[----:B------:R-:W3:Y:S01]  /*0340*/  LDG.E R8, desc[UR14][R8.64] ;  /* 0x0000000e08087981 */ /* 0x000ee2000c1e1900 */
[----:B------:R-:W-:Y:S02]  /*0350*/  PLOP3.LUT P2, PT, PT, PT, PT, 0x8, 0x80 ;  /* 0x000000000080781c */ /* 0x000fe40003f4e170 */
[----:B--2---:R-:W-:-:S05]  /*0360*/  IADD3 R6, PT, PT, -R0, RZ, RZ ;  /* 0x000000ff00067210 */ /* 0x004fca0007ffe1ff */
[----:B------:R-:W-:Y:S01]  /*0370*/  IMAD R6, R6, UR6, R3 ;  /* 0x0000000606067c24 */ /* 0x000fe2000f8e0203 */
[----:B----4-:R-:W-:-:S04]  /*0380*/  IADD3 R5, PT, PT, R5, -R2, RZ ;  /* 0x8000000205057210 */ /* 0x010fc80007ffe0ff */
[----:B---3--:R-:W-:Y:S02]  /*0390*/  ISETP.GT.AND P0, PT, R5, R14, PT ;  /* 0x0000000e0500720c */ /* 0x008fe40003f04270 */
[----:B------:R-:W-:-:S11]  /*03a0*/  R2UR UR12, R8 ;  /* 0x00000000080c72ca */ /* 0x000fd600000e0000 */
[C---:B------:R-:W-:Y:S02]  /*03b0*/  @!P0 ISETP.GE.AND P1, PT, R4.reuse, R5, PT ;  /* 0x000000050400820c */ /* 0x040fe40003f26270 */
[----:B------:R-:W-:Y:S02]  /*03c0*/  @!P0 IADD3 R7, PT, PT, R4, 0x1, RZ ;  /* 0x0000000104078810 */ /* 0x000fe40007ffe0ff */
[----:B------:R-:W-:-:S13]  /*03d0*/  @!P0 PLOP3.LUT P2, PT, P1, PT, PT, 0x80, 0x8 ;  /* 0x000000000008881c */ /* 0x000fda0000f4f070 */
[----:B------:R-:W-:Y:S01]  /*03e0*/  @P2 IMAD.MOV R7, RZ, RZ, R4 ;  /* 0x000000ffff072224 */ /* 0x000fe200078e0204 */
[----:B0-----:R-:W-:Y:S06]  /*03f0*/  @!P0 BRA `(.L_x_0) ;  /* 0x0000000000608947 */ /* 0x001fec0003800000 */
[----:B------:R-:W0:Y:S01]  /*0400*/  I2F.U32.RP R10, R14 ;  /* 0x0000000e000a7306 */ /* 0x000e220000209000 */
[----:B------:R-:W-:-:S07]  /*0410*/  ISETP.NE.U32.AND P2, PT, R14, RZ, PT ;  /* 0x000000ff0e00720c */ /* 0x000fce0003f45070 */
[----:B0-----:R-:W0:Y:S02]  /*0420*/  MUFU.RCP R10, R10 ;  /* 0x0000000a000a7308 */ /* 0x001e240000001000 */
[----:B0-----:R-:W-:-:S06]  /*0430*/  IADD3 R8, PT, PT, R10, 0xffffffe, RZ ;  /* 0x0ffffffe0a087810 */ /* 0x001fcc0007ffe0ff */
[----:B------:R0:W1:Y:S02]  /*0440*/  F2I.FTZ.U32.TRUNC.NTZ R9, R8 ;  /* 0x0000000800097305 */ /* 0x000064000021f000 */
[----:B0-----:R-:W-:Y:S02]  /*0450*/  MOV R8, RZ ;  /* 0x000000ff00087202 */ /* 0x001fe40000000f00 */
[----:B-1----:R-:W-:-:S05]  /*0460*/  IADD3 R7, PT, PT, RZ, -R9, RZ ;  /* 0x80000009ff077210 */ /* 0x002fca0007ffe0ff */
[----:B------:R-:W-:-:S04]  /*0470*/  IMAD R7, R7, R14, RZ ;  /* 0x0000000e07077224 */ /* 0x000fc800078e02ff */
[----:B------:R-:W-:Y:S01]  /*0480*/  IMAD.HI.U32 R12, R9, R7, R8 ;  /* 0x00000007090c7227 */ /* 0x000fe200078e0008 */
[----:B------:R-:W-:-:S05]  /*0490*/  IADD3 R7, PT, PT, R14, -0x1, R5 ;  /* 0xffffffff0e077810 */ /* 0x000fca0007ffe005 */
[----:B------:R-:W-:-:S04]  /*04a0*/  IMAD.HI.U32 R12, R12, R7, RZ ;  /* 0x000000070c0c7227 */ /* 0x000fc800078e00ff */
[----:B------:R-:W-:-:S04]  /*04b0*/  IMAD.MOV R9, RZ, RZ, -R12 ;  /* 0x000000ffff097224 */ /* 0x000fc800078e0a0c */
[----:B------:R-:W-:-:S05]  /*04c0*/  IMAD R7, R14, R9, R7 ;  /* 0x000000090e077224 */ /* 0x000fca00078e0207 */
[----:B------:R-:W-:-:S13]  /*04d0*/  ISETP.GE.U32.AND P0, PT, R7, R14, PT ;  /* 0x0000000e0700720c */ /* 0x000fda0003f06070 */
[-C--:B------:R-:W-:Y:S02]  /*04e0*/  @P0 IADD3 R7, PT, PT, R7, -R14.reuse, RZ ;  /* 0x8000000e07070210 */ /* 0x080fe40007ffe0ff */
[----:B------:R-:W-:Y:S02]  /*04f0*/  @P0 IADD3 R12, PT, PT, R12, 0x1, RZ ;  /* 0x000000010c0c0810 */ /* 0x000fe40007ffe0ff */
[----:B------:R-:W-:-:S13]  /*0500*/  ISETP.GE.U32.AND P1, PT, R7, R14, PT ;  /* 0x0000000e0700720c */ /* 0x000fda0003f26070 */
[----:B------:R-:W-:Y:S02]  /*0510*/  @P1 IADD3 R12, PT, PT, R12, 0x1, RZ ;  /* 0x000000010c0c1810 */ /* 0x000fe40007ffe0ff */
[----:B------:R-:W-:-:S05]  /*0520*/  @!P2 LOP3.LUT R12, RZ, R14, RZ, 0x33, !PT ;  /* 0x0000000eff0ca212 */ /* 0x000fca00078e33ff */
[----:B------:R-:W-:-:S05]  /*0530*/  IMAD.SHL.U32 R12, R12, 0x100, RZ ;  /* 0x000001000c0c7824 */ /* 0x000fca00078e00ff */
[----:B------:R-:W-:-:S05]  /*0540*/  SHF.R.S32.HI R12, RZ, 0x8, R12 ;  /* 0x00000008ff0c7819 */ /* 0x000fca000001140c */
[----:B------:R-:W-:-:S05]  /*0550*/  IMAD R4, R4, R12, RZ ;  /* 0x0000000c04047224 */ /* 0x000fca00078e02ff */
[----:B------:R-:W-:Y:S02]  /*0560*/  VIADDMNMX R7, R4, R12, R5, PT ;  /* 0x0000000c04077246 */ /* 0x000fe40003800105 */
[----:B------:R-:W-:-:S07]  /*0570*/  VIMNMX R4, PT, PT, R5, R4, PT ;  /* 0x0000000405047248 */ /* 0x000fce0003fe0100 */
.L_x_0:
[----:B------:R-:W-:-:S13]  /*0580*/  ISETP.NE.AND P0, PT, R7, R4, PT ;  /* 0x000000040700720c */ /* 0x000fda0003f05270 */
[----:B------:R-:W-:Y:S05]  /*0590*/  @!P0 EXIT ;  /* 0x000000000000894d */ /* 0x000fea0003800000 */
[----:B------:R-:W-:Y:S01]  /*05a0*/  ISETP.GT.AND P0, PT, R7, R4, PT ;  /* 0x000000040700720c */ /* 0x000fe20003f04270 */
[----:B------:R-:W-:Y:S01]  /*05b0*/  BSSY.RECONVERGENT B0, `(.L_x_1) ;  /* 0x0000056000007945 */ /* 0x000fe20003800200 */
[----:B------:R-:W-:-:S11]  /*05c0*/  IMAD.WIDE R36, R2, 0x4, R36 ;  /* 0x0000000402247825 */ /* 0x000fd600078e0224 */
[----:B------:R-:W-:Y:S05]  /*05d0*/  @!P0 BRA `(.L_x_2) ;  /* 0x00000004004c8947 */ /* 0x000fea0003800000 */
[CC--:B------:R-:W-:Y:S01]  /*05e0*/  IADD3 R2, PT, PT, R4.reuse, -R7.reuse, RZ ;  /* 0x8000000704027210 */ /* 0x0c0fe20007ffe0ff */
[----:B------:R-:W-:Y:S01]  /*05f0*/  BSSY.RECONVERGENT B1, `(.L_x_3) ;  /* 0x0000022000017945 */ /* 0x000fe20003800200 */
[----:B------:R-:W-:Y:S02]  /*0600*/  IADD3 R11, PT, PT, -R4, R7, RZ ;  /* 0x00000007040b7210 */ /* 0x000fe40007ffe1ff */
[----:B------:R-:W-:Y:S02]  /*0610*/  ISETP.GT.U32.AND P0, PT, R2, -0x10, PT ;  /* 0xfffffff00200780c */ /* 0x000fe40003f04070 */
[----:B------:R-:W-:Y:S02]  /*0620*/  LOP3.LUT R12, R11, 0xf, RZ, 0xc0, !PT ;  /* 0x0000000f0b0c7812 */ /* 0x000fe400078ec0ff */
[----:B------:R-:W-:Y:S02]  /*0630*/  MOV R2, R4 ;  /* 0x0000000400027202 */ /* 0x000fe40000000f00 */
[----:B------:R-:W-:-:S07]  /*0640*/  ISETP.NE.AND P1, PT, R12, RZ, PT ;  /* 0x000000ff0c00720c */ /* 0x000fce0003f25270 */
[----:B------:R-:W-:Y:S06]  /*0650*/  @P0 BRA `(.L_x_4) ;  /* 0x00000000006c0947 */ /* 0x000fec0003800000 */
[----:B------:R-:W0:Y:S01]  /*0660*/  S2R R9, SR_CgaCtaId ;  /* 0x0000000000097919 */ /* 0x000e220000008800 */
[----:B------:R-:W-:Y:S01]  /*0670*/  MOV R2, 0x400 ;  /* 0x0000040000027802 */ /* 0x000fe20000000f00 */
[----:B------:R-:W-:Y:S01]  /*0680*/  IMAD.MOV.U32 R8, RZ, RZ, RZ ;  /* 0x000000ffff087224 */ /* 0x000fe200078e00ff */
[----:B------:R-:W-:Y:S02]  /*0690*/  LOP3.LUT R13, R11, 0xfffffff0, RZ, 0xc0, !PT ;  /* 0xfffffff00b0d7812 */ /* 0x000fe400078ec0ff */
[----:B0-----:R-:W-:Y:S02]  /*06a0*/  LEA R9, R9, R2, 0x18 ;  /* 0x0000000209097211 */ /* 0x001fe400078ec0ff */
[----:B------:R-:W-:-:S07]  /*06b0*/  MOV R2, R4 ;  /* 0x0000000400027202 */ /* 0x000fce0000000f00 */
.L_x_5:
[C---:B0-----:R-:W-:Y:S01]  /*06c0*/  LEA R10, R2.reuse, R9, 0x2 ;  /* 0x00000009020a7211 */ /* 0x041fe200078e10ff */
[----:B------:R-:W-:Y:S01]  /*06d0*/  VIADD R2, R2, 0x10 ;  /* 0x0000001002027836 */ /* 0x000fe20000000000 */
[----:B------:R-:W-:-:S03]  /*06e0*/  IADD3 R8, PT, PT, R8, 0x10, RZ ;  /* 0x0000001008087810 */ /* 0x000fc60007ffe0ff */
[----:B------:R0:W-:Y:S01]  /*06f0*/  STS [R10], RZ ;  /* 0x000000ff0a007388 */ /* 0x0001e20000000800 */
[----:B------:R-:W-:-:S03]  /*0700*/  ISETP.NE.AND P0, PT, R8, R13, PT ;  /* 0x0000000d0800720c */ /* 0x000fc60003f05270 */
[----:B------:R0:W-:Y:S04]  /*0710*/  STS [R10+0x4], RZ ;  /* 0x000004ff0a007388 */ /* 0x0001e80000000800 */
        /* <DEDUP_REMOVED lines=13> */
[----:B------:R0:W-:Y:S01]  /*07f0*/  STS [R10+0x3c], RZ ;  /* 0x00003cff0a007388 */ /* 0x0001e20000000800 */
[----:B------:R-:W-:Y:S05]  /*0800*/  @P0 BRA `(.L_x_5) ;  /* 0xfffffffc00ac0947 */ /* 0x000fea000383ffff */
.L_x_4:
[----:B------:R-:W-:Y:S05]  /*0810*/  BSYNC.RECONVERGENT B1 ;  /* 0x0000000000017941 */ /* 0x000fea0003800200 */
.L_x_3:
[----:B------:R-:W-:Y:S05]  /*0820*/  @!P1 BRA `(.L_x_2) ;  /* 0x0000000000b89947 */ /* 0x000fea0003800000 */
[----:B------:R-:W-:Y:S01]  /*0830*/  ISETP.GE.U32.AND P0, PT, R12, 0x8, PT ;  /* 0x000000080c00780c */ /* 0x000fe20003f06070 */
[----:B------:R-:W-:Y:S01]  /*0840*/  BSSY.RECONVERGENT B1, `(.L_x_6) ;  /* 0x0000011000017945 */ /* 0x000fe20003800200 */
[----:B------:R-:W-:-:S04]  /*0850*/  LOP3.LUT R9, R11, 0x7, RZ, 0xc0, !PT ;  /* 0x000000070b097812 */ /* 0x000fc800078ec0ff */
[----:B------:R-:W-:-:S07]  /*0860*/  ISETP.NE.AND P1, PT, R9, RZ, PT ;  /* 0x000000ff0900720c */ /* 0x000fce0003f25270 */
[----:B------:R-:W-:Y:S06]  /*0870*/  @!P0 BRA `(.L_x_7) ;  /* 0x0000000000348947 */ /* 0x000fec0003800000 */
[----:B------:R-:W1:Y:S01]  /*0880*/  S2UR UR5, SR_CgaCtaId ;  /* 0x00000000000579c3 */ /* 0x000e620000008800 */
[----:B------:R-:W-:Y:S02]  /*0890*/  UMOV UR4, 0x400 ;  /* 0x0000040000047882 */ /* 0x000fe40000000000 */
[----:B-1----:R-:W-:-:S06]  /*08a0*/  ULEA UR4, UR5, UR4, 0x18 ;  /* 0x0000000405047291 */ /* 0x002fcc000f8ec0ff */
[C---:B------:R-:W-:Y:S02]  /*08b0*/  LEA R8, R2.reuse, UR4, 0x2 ;  /* 0x0000000402087c11 */ /* 0x040fe4000f8e10ff */
[----:B------:R-:W-:-:S03]  /*08c0*/  IADD3 R2, PT, PT, R2, 0x8, RZ ;  /* 0x0000000802027810 */ /* 0x000fc60007ffe0ff */
[----:B------:R1:W-:Y:S04]  /*08d0*/  STS [R8], RZ ;  /* 0x000000ff08007388 */ /* 0x0003e80000000800 */
[----:B------:R1:W-:Y:S04]  /*08e0*/  STS [R8+0x4], RZ ;  /* 0x000004ff08007388 */ /* 0x0003e80000000800 */
[----:B------:R1:W-:Y:S04]  /*08f0*/  STS [R8+0x8], RZ ;  /* 0x000008ff08007388 */ /* 0x0003e80000000800 */
[----:B------:R1:W-:Y:S04]  /*0900*/  STS [R8+0xc], RZ ;  /* 0x00000cff08007388 */ /* 0x0003e80000000800 */
[----:B------:R1:W-:Y:S04]  /*0910*/  STS [R8+0x10], RZ ;  /* 0x000010ff08007388 */ /* 0x0003e80000000800 */
[----:B------:R1:W-:Y:S04]  /*0920*/  STS [R8+0x14], RZ ;  /* 0x000014ff08007388 */ /* 0x0003e80000000800 */
[----:B------:R1:W-:Y:S04]  /*0930*/  STS [R8+0x18], RZ ;  /* 0x000018ff08007388 */ /* 0x0003e80000000800 */
[----:B------:R1:W-:Y:S02]  /*0940*/  STS [R8+0x1c], RZ ;  /* 0x00001cff08007388 */ /* 0x0003e40000000800 */
.L_x_7:
[----:B------:R-:W-:Y:S05]  /*0950*/  BSYNC.RECONVERGENT B1 ;  /* 0x0000000000017941 */ /* 0x000fea0003800200 */
.L_x_6:
[----:B------:R-:W-:Y:S05]  /*0960*/  @!P1 BRA `(.L_x_2) ;  /* 0x0000000000689947 */ /* 0x000fea0003800000 */
[----:B------:R-:W-:Y:S01]  /*0970*/  ISETP.GE.U32.AND P0, PT, R9, 0x4, PT ;  /* 0x000000040900780c */ /* 0x000fe20003f06070 */
[----:B------:R-:W-:Y:S01]  /*0980*/  BSSY.RECONVERGENT B1, `(.L_x_8) ;  /* 0x000000d000017945 */ /* 0x000fe20003800200 */
[----:B------:R-:W-:-:S04]  /*0990*/  LOP3.LUT R11, R11, 0x3, RZ, 0xc0, !PT ;  /* 0x000000030b0b7812 */ /* 0x000fc800078ec0ff */
[----:B------:R-:W-:-:S07]  /*09a0*/  ISETP.NE.AND P1, PT, R11, RZ, PT ;  /* 0x000000ff0b00720c */ /* 0x000fce0003f25270 */
[----:B------:R-:W-:Y:S06]  /*09b0*/  @!P0 BRA `(.L_x_9) ;  /* 0x0000000000248947 */ /* 0x000fec0003800000 */
[----:B------:R-:W2:Y:S01]  /*09c0*/  S2UR UR5, SR_CgaCtaId ;  /* 0x00000000000579c3 */ /* 0x000ea20000008800 */
[----:B------:R-:W-:Y:S02]  /*09d0*/  UMOV UR4, 0x400 ;  /* 0x0000040000047882 */ /* 0x000fe40000000000 */
[----:B--2---:R-:W-:-:S06]  /*09e0*/  ULEA UR4, UR5, UR4, 0x18 ;  /* 0x0000000405047291 */ /* 0x004fcc000f8ec0ff */
[C---:B-1----:R-:W-:Y:S02]  /*09f0*/  LEA R8, R2.reuse, UR4, 0x2 ;  /* 0x0000000402087c11 */ /* 0x042fe4000f8e10ff */
[----:B------:R-:W-:-:S03]  /*0a00*/  IADD3 R2, PT, PT, R2, 0x4, RZ ;  /* 0x0000000402027810 */ /* 0x000fc60007ffe0ff */
[----:B------:R2:W-:Y:S04]  /*0a10*/  STS [R8], RZ ;  /* 0x000000ff08007388 */ /* 0x0005e80000000800 */
[----:B------:R2:W-:Y:S04]  /*0a20*/  STS [R8+0x4], RZ ;  /* 0x000004ff08007388 */ /* 0x0005e80000000800 */
[----:B------:R2:W-:Y:S04]  /*0a30*/  STS [R8+0x8], RZ ;  /* 0x000008ff08007388 */ /* 0x0005e80000000800 */
[----:B------:R2:W-:Y:S02]  /*0a40*/  STS [R8+0xc], RZ ;  /* 0x00000cff08007388 */ /* 0x0005e40000000800 */
.L_x_9:
[----:B------:R-:W-:Y:S05]  /*0a50*/  BSYNC.RECONVERGENT B1 ;  /* 0x0000000000017941 */ /* 0x000fea0003800200 */
.L_x_8:
[----:B------:R-:W-:Y:S05]  /*0a60*/  @!P1 BRA `(.L_x_2) ;  /* 0x0000000000289947 */ /* 0x000fea0003800000 */
[----:B0-----:R-:W0:Y:S01]  /*0a70*/  S2R R10, SR_CgaCtaId ;  /* 0x00000000000a7919 */ /* 0x001e220000008800 */
[----:B------:R-:W-:Y:S01]  /*0a80*/  MOV R9, 0x400 ;  /* 0x0000040000097802 */ /* 0x000fe20000000f00 */
[----:B-12---:R-:W-:-:S03]  /*0a90*/  HFMA2 R8, -RZ, RZ, 0, 0 ;  /* 0x00000000ff087431 */ /* 0x006fc600000001ff */
[----:B0-----:R-:W-:-:S07]  /*0aa0*/  LEA R9, R10, R9, 0x18 ;  /* 0x000000090a097211 */ /* 0x001fce00078ec0ff */
.L_x_10:
[----:B------:R-:W-:Y:S01]  /*0ab0*/  IMAD R10, R2, 0x4, R9 ;  /* 0x00000004020a7824 */ /* 0x000fe200078e0209 */
[----:B------:R-:W-:Y:S02]  /*0ac0*/  IADD3 R8, PT, PT, R8, 0x1, RZ ;  /* 0x0000000108087810 */ /* 0x000fe40007ffe0ff */
[----:B------:R-:W-:Y:S02]  /*0ad0*/  IADD3 R2, PT, PT, R2, 0x1, RZ ;  /* 0x0000000102027810 */ /* 0x000fe40007ffe0ff */
[----:B------:R3:W-:Y:S01]  /*0ae0*/  STS [R10], RZ ;  /* 0x000000ff0a007388 */ /* 0x0007e20000000800 */
[----:B------:R-:W-:-:S13]  /*0af0*/  ISETP.NE.AND P0, PT, R8, R11, PT ;  /* 0x0000000b0800720c */ /* 0x000fda0003f05270 */
[----:B---3--:R-:W-:Y:S05]  /*0b00*/  @P0 BRA `(.L_x_10) ;  /* 0xfffffffc00e80947 */ /* 0x008fea000383ffff */
.L_x_2:
[----:B------:R-:W-:Y:S05]  /*0b10*/  BSYNC.RECONVERGENT B0 ;  /* 0x0000000000007941 */ /* 0x000fea0003800200 */
.L_x_1:
[----:B-12---:R-:W1:Y:S02]  /*0b20*/  LDC.64 R8, c[0x0][0x3f0] ;  /* 0x0000fc00ff087b82 */ /* 0x006e640000000a00 */
[----:B-1----:R-:W-:-:S06]  /*0b30*/  IMAD.WIDE R8, R6, 0x4, R8 ;  /* 0x0000000406087825 */ /* 0x002fcc00078e0208 */
[----:B------:R-:W2:Y:S02]  /*0b40*/  LDG.E R8, desc[UR14][R8.64] ;  /* 0x0000000e08087981 */ /* 0x000ea4000c1e1900 */
[----:B--2---:R-:W-:-:S13]  /*0b50*/  ISETP.NE.AND P0, PT, R8, 0x1, PT ;  /* 0x000000010800780c */ /* 0x004fda0003f05270 */
[----:B------:R-:W-:Y:S05]  /*0b60*/  @P0 BRA `(.L_x_11) ;  /* 0x0000000000f80947 */ /* 0x000fea0003800000 */
[----:B------:R-:W-:-:S13]  /*0b70*/  ISETP.GT.AND P0, PT, R7, R4, PT ;  /* 0x000000040700720c */ /* 0x000fda0003f04270 */
[----:B------:R-:W-:Y:S05]  /*0b80*/  @!P0 EXIT ;  /* 0x000000000000894d */ /* 0x000fea0003800000 */
[----:B------:R-:W-:Y:S01]  /*0b90*/  IMAD.IADD R11, R7, 0x1, -R4 ;  /* 0x00000001070b7824 */ /* 0x000fe200078e0a04 */
[----:B------:R-:W-:Y:S01]  /*0ba0*/  SHF.L.U32 R6, R6, 0x8, RZ ;  /* 0x0000000806067819 */ /* 0x000fe200000006ff */
[----:B------:R-:W-:Y:S01]  /*0bb0*/  BSSY.RECONVERGENT B0, `(.L_x_12) ;  /* 0x000001c000007945 */ /* 0x000fe20003800200 */
[----:B------:R-:W-:Y:S02]  /*0bc0*/  SHF.L.U32 R5, R5, 0x8, RZ ;  /* 0x0000000805057819 */ /* 0x000fe400000006ff */
[----:B------:R-:W-:Y:S02]  /*0bd0*/  LOP3.LUT P0, R11, R11, 0x3, RZ, 0xc0, !PT ;  /* 0x000000030b0b7812 */ /* 0x000fe4000780c0ff */
[----:B------:R-:W-:Y:S02]  /*0be0*/  IADD3 R0, PT, PT, R4, -R7, RZ ;  /* 0x8000000704007210 */ /* 0x000fe40007ffe0ff */
[----:B------:R-:W-:Y:S02]  /*0bf0*/  SHF.R.S32.HI R6, RZ, 0x8, R6 ;  /* 0x00000008ff067819 */ /* 0x000fe40000011406 */
[----:B------:R-:W-:-:S02]  /*0c00*/  SHF.R.S32.HI R5, RZ, 0x8, R5 ;  /* 0x00000008ff057819 */ /* 0x000fc40000011405 */
[----:B------:R-:W-:Y:S02]  /*0c10*/  ISETP.GT.U32.AND P1, PT, R0, -0x4, PT ;  /* 0xfffffffc0000780c */ /* 0x000fe40003f24070 */
[----:B------:R-:W-:Y:S01]  /*0c20*/  MOV R0, R4 ;  /* 0x0000000400007202 */ /* 0x000fe20000000f00 */
[----:B------:R-:W-:Y:S02]  /*0c30*/  IMAD R13, R6, R5, RZ ;  /* 0x00000005060d7224 */ /* 0x000fe400078e02ff */
[----:B------:R-:W-:Y:S08]  /*0c40*/  @!P0 BRA `(.L_x_13) ;  /* 0x0000000000488947 */ /* 0x000ff00003800000 */
[----:B------:R-:W1:Y:S01]  /*0c50*/  S2UR UR5, SR_CgaCtaId ;  /* 0x00000000000579c3 */ /* 0x000e620000008800 */
[----:B------:R-:W-:Y:S01]  /*0c60*/  UMOV UR4, 0x400 ;  /* 0x0000040000047882 */ /* 0x000fe20000000000 */
[----:B------:R-:W-:Y:S01]  /*0c70*/  IMAD.U32 R9, RZ, RZ, UR12 ;  /* 0x0000000cff097e24 */ /* 0x000fe2000f8e00ff */
[C---:B------:R-:W-:Y:S02]  /*0c80*/  IADD3 R0, PT, PT, R4.reuse, R11, RZ ;  /* 0x0000000b04007210 */ /* 0x040fe40007ffe0ff */
[----:B------:R-:W-:Y:S02]  /*0c90*/  IADD3 R5, PT, PT, R4, R13, RZ ;  /* 0x0000000d04057210 */ /* 0x000fe40007ffe0ff */
[----:B------:R-:W-:Y:S01]  /*0ca0*/  IADD3 R6, PT, PT, -R11, RZ, RZ ;  /* 0x000000ff0b067210 */ /* 0x000fe20007ffe1ff */
[----:B------:R-:W2:Y:S01]  /*0cb0*/  LDC.64 R2, c[0x0][0x390] ;  /* 0x0000e400ff027b82 */ /* 0x000ea20000000a00 */
[----:B-1----:R-:W-:-:S06]  /*0cc0*/  ULEA UR4, UR5, UR4, 0x18 ;  /* 0x0000000405047291 */ /* 0x002fcc000f8ec0ff */
[----:B------:R-:W-:Y:S01]  /*0cd0*/  LEA R4, R4, UR4, 0x2 ;  /* 0x0000000404047c11 */ /* 0x000fe2000f8e10ff */
[----:B--2---:R-:W-:-:S07]  /*0ce0*/  IMAD.WIDE R8, R9, 0x4, R2 ;  /* 0x0000000409087825 */ /* 0x004fce00078e0202 */
.L_x_14:
[----:B-1----:R1:W2:Y:S01]  /*0cf0*/  LDS R11, [R4] ;  /* 0x00000000040b7984 */ /* 0x0022a20000000800 */
[C---:B------:R-:W-:Y:S01]  /*0d00*/  IMAD.WIDE R2, R5.reuse, 0x4, R8 ;  /* 0x0000000405027825 */ /* 0x040fe200078e0208 */
[----:B------:R-:W-:-:S03]  /*0d10*/  IADD3 R5, PT, PT, R5, 0x1, RZ ;  /* 0x0000000105057810 */ /* 0x000fc60007ffe0ff */
[----:B------:R-:W-:Y:S01]  /*0d20*/  VIADD R6, R6, 0x1 ;  /* 0x0000000106067836 */ /* 0x000fe20000000000 */
[----:B-1----:R-:W-:-:S04]  /*0d30*/  IADD3 R4, PT, PT, R4, 0x4, RZ ;  /* 0x0000000404047810 */ /* 0x002fc80007ffe0ff */
[----:B------:R-:W-:Y:S01]  /*0d40*/  ISETP.NE.AND P0, PT, R6, RZ, PT ;  /* 0x000000ff0600720c */ /* 0x000fe20003f05270 */
[----:B--2---:R1:W-:-:S12]  /*0d50*/  STG.E desc[UR14][R2.64], R11 ;  /* 0x0000000b02007986 */ /* 0x0043d8000c10190e */
[----:B------:R-:W-:Y:S05]  /*0d60*/  @P0 BRA `(.L_x_14) ;  /* 0xfffffffc00e00947 */ /* 0x000fea000383ffff */
.L_x_13:
[----:B------:R-:W-:Y:S05]  /*0d70*/  BSYNC.RECONVERGENT B0 ;  /* 0x0000000000007941 */ /* 0x000fea0003800200 */
.L_x_12:
[----:B------:R-:W-:Y:S05]  /*0d80*/  @P1 EXIT ;  /* 0x000000000000194d */ /* 0x000fea0003800000 */
[----:B------:R-:W2:Y:S01]  /*0d90*/  S2UR UR7, SR_CgaCtaId ;  /* 0x00000000000779c3 */ /* 0x000ea20000008800 */
[----:B------:R-:W3:Y:S01]  /*0da0*/  LDCU.64 UR4, c[0x0][0x390] ;  /* 0x00007200ff0477ac */ /* 0x000ee20008000a00 */
[----:B------:R-:W-:Y:S01]  /*0db0*/  IADD3 R7, PT, PT, R0, -R7, RZ ;  /* 0x8000000700077210 */ /* 0x000fe20007ffe0ff */
[----:B------:R-:W-:Y:S01]  /*0dc0*/  IMAD.IADD R5, R13, 0x1, R0 ;  /* 0x000000010d057824 */ /* 0x000fe200078e0200 */
[----:B------:R-:W-:Y:S01]  /*0dd0*/  UMOV UR6, 0x400 ;  /* 0x0000040000067882 */ /* 0x000fe20000000000 */
[----:B---3--:R-:W-:Y:S02]  /*0de0*/  UIMAD.WIDE UR4, UR12, 0x4, UR4 ;  /* 0x000000040c0478a5 */ /* 0x008fe4000f8e0204 */
[----:B--2---:R-:W-:Y:S02]  /*0df0*/  ULEA UR6, UR7, UR6, 0x18 ;  /* 0x0000000607067291 */ /* 0x004fe4000f8ec0ff */
[----:B------:R-:W-:-:S04]  /*0e00*/  UIADD3 UR7, UP0, UPT, UR4, 0x8, URZ ;  /* 0x0000000804077890 */ /* 0x000fc8000ff1e0ff */
[----:B-1----:R-:W-:Y:S01]  /*0e10*/  LEA R2, R0, UR6, 0x2 ;  /* 0x0000000600027c11 */ /* 0x002fe2000f8e10ff */
[----:B------:R-:W-:-:S03]  /*0e20*/  UIADD3.X UR4, UPT, UPT, URZ, UR5, URZ, UP0, !UPT ;  /* 0x00000005ff047290 */ /* 0x000fc600087fe4ff */
[----:B------:R-:W-:-:S09]  /*0e30*/  IADD3 R0, PT, PT, R2, 0x8, RZ ;  /* 0x0000000802007810 */ /* 0x000fd20007ffe0ff */
.L_x_15:
[----:B-1----:R-:W1:Y:S01]  /*0e40*/  LDS R9, [R0+-0x8] ;  /* 0xfffff80000097984 */ /* 0x002e620000000800 */
[----:B------:R-:W-:Y:S01]  /*0e50*/  VIADD R7, R7, 0x4 ;  /* 0x0000000407077836 */ /* 0x000fe20000000000 */
[----:B------:R-:W-:Y:S02]  /*0e60*/  MOV R2, UR7 ;  /* 0x0000000700027c02 */ /* 0x000fe40008000f00 */
[----:B------:R-:W2:Y:S01]  /*0e70*/  LDS R11, [R0+-0x4] ;  /* 0xfffffc00000b7984 */ /* 0x000ea20000000800 */
[----:B------:R-:W-:Y:S02]  /*0e80*/  MOV R3, UR4 ;  /* 0x0000000400037c02 */ /* 0x000fe40008000f00 */
[----:B------:R-:W-:Y:S01]  /*0e90*/  ISETP.NE.AND P0, PT, R7, RZ, PT ;  /* 0x000000ff0700720c */ /* 0x000fe20003f05270 */
[----:B------:R-:W3:Y:S01]  /*0ea0*/  LDS R13, [R0] ;  /* 0x00000000000d7984 */ /* 0x000ee20000000800 */
[----:B------:R-:W-:-:S03]  /*0eb0*/  IMAD.WIDE R2, R5, 0x4, R2 ;  /* 0x0000000405027825 */ /* 0x000fc600078e0202 */
[----:B------:R-:W4:Y:S04]  /*0ec0*/  LDS R15, [R0+0x4] ;  /* 0x00000400000f7984 */ /* 0x000f280000000800 */
[----:B-1----:R1:W-:Y:S04]  /*0ed0*/  STG.E desc[UR14][R2.64+-0x8], R9 ;  /* 0xfffff80902007986 */ /* 0x0023e8000c10190e */
[----:B--2---:R1:W-:Y:S04]  /*0ee0*/  STG.E desc[UR14][R2.64+-0x4], R11 ;  /* 0xfffffc0b02007986 */ /* 0x0043e8000c10190e */
[----:B---3--:R1:W-:Y:S04]  /*0ef0*/  STG.E desc[UR14][R2.64], R13 ;  /* 0x0000000d02007986 */ /* 0x0083e8000c10190e */
[----:B----4-:R1:W-:Y:S01]  /*0f00*/  STG.E desc[UR14][R2.64+0x4], R15 ;  /* 0x0000040f02007986 */ /* 0x0103e2000c10190e */
[----:B------:R-:W-:Y:S05]  /*0f10*/  @!P0 EXIT ;  /* 0x000000000000894d */ /* 0x000fea0003800000 */
[----:B------:R-:W-:Y:S02]  /*0f20*/  IADD3 R5, PT, PT, R5, 0x4, RZ ;  /* 0x0000000405057810 */ /* 0x000fe40007ffe0ff */
[----:B------:R-:W-:Y:S01]  /*0f30*/  IADD3 R0, PT, PT, R0, 0x10, RZ ;  /* 0x0000001000007810 */ /* 0x000fe20007ffe0ff */
[----:B------:R-:W-:Y:S06]  /*0f40*/  BRA `(.L_x_15) ;  /* 0xfffffffc00bc7947 */ /* 0x000fec000383ffff */
.L_x_11:
[----:B0-----:R-:W0:Y:S08]  /*0f50*/  LDC.64 R10, c[0x0][0x408] ;  /* 0x00010200ff0a7b82 */ /* 0x001e300000000a00 */
[----:B------:R-:W1:Y:S08]  /*0f60*/  LDC.64 R22, c[0x0][0x3b8] ;  /* 0x0000ee00ff167b82 */ /* 0x000e700000000a00 */
[----:B------:R-:W2:Y:S01]  /*0f70*/  LDC.64 R16, c[0x0][0x3c0] ;  /* 0x0000f000ff107b82 */ /* 0x000ea20000000a00 */
[----:B0-----:R-:W-:-:S07]  /*0f80*/  IMAD.WIDE R10, R6, 0x8, R10 ;  /* 0x00000008060a7825 */ /* 0x001fce00078e020a */
[----:B------:R-:W0:Y:S01]  /*0f90*/  LDC.64 R20, c[0x0][0x3d0] ;  /* 0x0000f400ff147b82 */ /* 0x000e220000000a00 */
[----:B------:R-:W3:Y:S01]  /*0fa0*/  LDG.E.64 R10, desc[UR14][R10.64] ;  /* 0x0000000e0a0a7981 */ /* 0x000ee2000c1e1b00 */
[----:B-1----:R-:W-:-:S06]  /*0fb0*/  IMAD.WIDE R22, R6, 0x4, R22 ;  /* 0x0000000406167825 */ /* 0x002fcc00078e0216 */
[----:B------:R-:W1:Y:S01]  /*0fc0*/  LDC.64 R18, c[0x0][0x3c8] ;  /* 0x0000f200ff127b82 */ /* 0x000e620000000a00 */
[----:B------:R-:W3:Y:S01]  /*0fd0*/  LDG.E R43, desc[UR14][R22.64] ;  /* 0x0000000e162b7981 */ /* 0x000ee2000c1e1900 */
[----:B--2---:R-:W-:-:S03]  /*0fe0*/  IMAD.WIDE R16, R0, 0x8, R16 ;  /* 0x0000000800107825 */ /* 0x004fc600078e0210 */
[----:B------:R-:W2:Y:S03]  /*0ff0*/  LDG.E R2, desc[UR14][R22.64+0x4] ;  /* 0x0000040e16027981 */ /* 0x000ea6000c1e1900 */
[----:B------:R-:W1:Y:S01]  /*1000*/  LDC.64 R12, c[0x0][0x3e0] ;  /* 0x0000f800ff0c7b82 */ /* 0x000e620000000a00 */
[----:B------:R-:W2:Y:S01]  /*1010*/  LDG.E R16, desc[UR14][R16.64] ;  /* 0x0000000e10107981 */ /* 0x000ea2000c1e1900 */
[----:B0-----:R-:W-:-:S06]  /*1020*/  IMAD.WIDE R20, R0, 0x4, R20 ;  /* 0x0000000400147825 */ /* 0x001fcc00078e0214 */
[----:B------:R-:W0:Y:S01]  /*1030*/  LDC.64 R14, c[0x0][0x3e8] ;  /* 0x0000fa00ff0e7b82 */ /* 0x000e220000000a00 */
[----:B------:R-:W2:Y:S01]  /*1040*/  LDG.E R20, desc[UR14][R20.64] ;  /* 0x0000000e14147981 */ /* 0x000ea2000c1e1900 */
[----:B-1----:R-:W-:-:S05]  /*1050*/  IMAD.WIDE R18, R0, 0x4, R18 ;  /* 0x0000000400127825 */ /* 0x002fca00078e0212 */
[----:B------:R-:W4:Y:S01]  /*1060*/  LDG.E R8, desc[UR14][R18.64] ;  /* 0x0000000e12087981 */ /* 0x000f22000c1e1900 */
[----:B------:R-:W-:-:S05]  /*1070*/  IMAD.WIDE R12, R6, 0x4, R12 ;  /* 0x00000004060c7825 */ /* 0x000fca00078e020c */
[----:B------:R1:W4:Y:S01]  /*1080*/  LDG.E R0, desc[UR14][R12.64] ;  /* 0x0000000e0c007981 */ /* 0x000322000c1e1900 */
[----:B0-----:R-:W-:-:S05]  /*1090*/  IMAD.WIDE R14, R6, 0x4, R14 ;  /* 0x00000004060e7825 */ /* 0x001fca00078e020e */
[----:B------:R0:W4:Y:S01]  /*10a0*/  LDG.E R9, desc[UR14][R14.64] ;  /* 0x0000000e0e097981 */ /* 0x000122000c1e1900 */
[----:B-1----:R-:W-:Y:S02]  /*10b0*/  CS2R R12, SRZ ;  /* 0x00000000000c7805 */ /* 0x002fe4000001ff00 */
[----:B0-----:R-:W-:Y:S02]  /*10c0*/  CS2R R14, SRZ ;  /* 0x00000000000e7805 */ /* 0x001fe4000001ff00 */
[----:B---3--:R-:W-:Y:S02]  /*10d0*/  R2UR UR16, R10 ;  /* 0x000000000a1072ca */ /* 0x008fe400000e0000 */
[----:B------:R-:W-:-:S11]  /*10e0*/  R2UR UR17, R11 ;  /* 0x000000000b1172ca */ /* 0x000fd600000e0000 */
[----:B------:R-:W-:Y:S02]  /*10f0*/  UIMAD.WIDE.U32 UR4, UR16, -0x2daee0ad, URZ ;  /* 0xd2511f53100478a5 */ /* 0x000fe4000f8e00ff */
[----:B------:R-:W-:Y:S02]  /*1100*/  UIADD3 UR10, UPT, UPT, UR17, -0x4498517b, URZ ;  /* 0xbb67ae85110a7890 */ /* 0x000fe4000fffe0ff */
[----:B------:R-:W-:Y:S02]  /*1110*/  UIADD3 UR8, UPT, UPT, UR16, -0x61c88647, URZ ;  /* 0x9e3779b910087890 */ /* 0x000fe4000fffe0ff */
[----:B------:R-:W-:Y:S02]  /*1120*/  UIMAD.WIDE.U32 UR6, UR17, -0x326172a9, URZ ;  /* 0xcd9e8d57110678a5 */ /* 0x000fe4000f8e00ff */
[----:B------:R-:W-:Y:S02]  /*1130*/  ULOP3.LUT UR10, UR5, UR10, URZ, 0x3c, !UPT ;  /* 0x0000000a050a7292 */ /* 0x000fe4000f8e3cff */
[----:B------:R-:W-:-:S02]  /*1140*/  ULOP3.LUT UR8, UR7, UR8, URZ, 0x3c, !UPT ;  /* 0x0000000807087292 */ /* 0x000fc4000f8e3cff */
[----:B------:R-:W-:Y:S02]  /*1150*/  UIADD3 UR13, UPT, UPT, UR16, 0x3c6ef372, URZ ;  /* 0x3c6ef372100d7890 */ /* 0x000fe4000fffe0ff */
[----:B------:R-:W-:Y:S02]  /*1160*/  UIMAD.WIDE.U32 UR10, UR10, -0x326172a9, URZ ;  /* 0xcd9e8d570a0a78a5 */ /* 0x000fe4000f8e00ff */
[----:B------:R-:W-:Y:S02]  /*1170*/  UIADD3 UR7, UPT, UPT, UR17, 0x76cf5d0a, URZ ;  /* 0x76cf5d0a11077890 */ /* 0x000fe4000fffe0ff */
[----:B------:R-:W-:Y:S02]  /*1180*/  UIMAD.WIDE.U32 UR8, UR8, -0x2daee0ad, URZ ;  /* 0xd2511f53080878a5 */ /* 0x000fe4000f8e00ff */
[----:B------:R-:W-:Y:S02]  /*1190*/  ULOP3.LUT UR5, UR13, UR6, UR11, 0x96, !UPT ;  /* 0x000000060d057292 */ /* 0x000fe4000f8e960b */
[----:B------:R-:W-:-:S02]  /*11a0*/  ULOP3.LUT UR6, UR7, UR4, UR9, 0x96, !UPT ;  /* 0x0000000407067292 */ /* 0x000fc4000f8e9609 */
[----:B------:R-:W-:Y:S02]  /*11b0*/  UIADD3 UR11, UPT, UPT, UR17, 0x32370b8f, URZ ;  /* 0x32370b8f110b7890 */ /* 0x000fe4000fffe0ff */
[----:B------:R-:W-:Y:S02]  /*11c0*/  UIMAD.WIDE.U32 UR4, UR5, -0x2daee0ad, URZ ;  /* 0xd2511f53050478a5 */ /* 0x000fe4000f8e00ff */
[----:B------:R-:W-:Y:S02]  /*11d0*/  UIADD3 UR18, UPT, UPT, UR16, -0x255992d5, URZ ;  /* 0xdaa66d2b10127890 */ /* 0x000fe4000fffe0ff */
        /* <DEDUP_REMOVED lines=9> */
[----:B------:R-:W-:Y:S02]  /*1270*/  UIADD3 UR20, UPT, UPT, UR17, -0x56f99767, URZ ;  /* 0xa906689911147890 */ /* 0x000fe4000fffe0ff */
[----:B------:R-:W-:Y:S02]  /*1280*/  UIMAD.WIDE.U32 UR4, UR5, -0x2daee0ad, URZ ;  /* 0xd2511f53050478a5 */ /* 0x000fe4000f8e00ff */
[----:B------:R-:W-:Y:S02]  /*1290*/  UIADD3 UR19, UPT, UPT, UR16, 0x1715609d, URZ ;  /* 0x1715609d10137890 */ /* 0x000fe4000fffe0ff */
        /* <DEDUP_REMOVED lines=9> */
[----:B------:R-:W-:Y:S02]  /*1330*/  UIADD3 UR24, UPT, UPT, UR17, 0x1fd5c5a3, URZ ;  /* 0x1fd5c5a311187890 */ /* 0x000fe4000fffe0ff */
[----:B------:R-:W-:Y:S02]  /*1340*/  UIMAD.WIDE.U32 UR4, UR5, -0x2daee0ad, URZ ;  /* 0xd2511f53050478a5 */ /* 0x000fe4000f8e00ff */
[----:B------:R-:W-:Y:S02]  /*1350*/  UIADD3 UR23, UPT, UPT, UR16, 0x5384540f, URZ ;  /* 0x5384540f10177890 */ /* 0x000fe4000fffe0ff */
[----:B------:R-:W-:Y:S02]  /*1360*/  UIMAD.WIDE.U32 UR6, UR6, -0x326172a9, URZ ;  /* 0xcd9e8d57060678a5 */ /* 0x000fe4000f8e00ff */
[----:B------:R-:W-:Y:S02]  /*1370*/  ULOP3.LUT UR11, UR24, UR8, UR5, 0x96, !UPT ;  /* 0x00000008180b7292 */ /* 0x000fe4000f8e9605 */
[----:B------:R-:W-:-:S02]  /*1380*/  ULOP3.LUT UR8, UR23, UR10, UR7, 0x96, !UPT ;  /* 0x0000000a17087292 */ /* 0x000fc4000f8e9607 */
[----:B------:R-:W-:Y:S02]  /*1390*/  UIADD3 UR25, UPT, UPT, UR16, -0xe443238, URZ ;  /* 0xf1bbcdc810197890 */ /* 0x000fe4000fffe0ff */
[----:B------:R-:W-:Y:S02]  /*13a0*/  UIMAD.WIDE.U32 UR10, UR11, -0x326172a9, URZ ;  /* 0xcd9e8d570b0a78a5 */ /* 0x000fe4000f8e00ff */
[----:B------:R-:W-:Y:S02]  /*13b0*/  UIADD3 UR26, UPT, UPT, UR17, -0x24c28bd8, URZ ;  /* 0xdb3d7428111a7890 */ /* 0x000fe4000fffe0ff */
[----:B------:R-:W-:Y:S02]  /*13c0*/  UIMAD.WIDE.U32 UR8, UR8, -0x2daee0ad, URZ ;  /* 0xd2511f53080878a5 */ /* 0x000fe4000f8e00ff */
[----:B------:R-:W-:Y:S02]  /*13d0*/  ULOP3.LUT UR5, UR25, UR6, UR11, 0x96, !UPT ;  /* 0x0000000619057292 */ /* 0x000fe4000f8e960b */
[----:B------:R-:W-:Y:S01]  /*13e0*/  ULOP3.LUT UR6, UR26, UR4, UR9, 0x96, !UPT ;  /* 0x000000041a067292 */ /* 0x000fe2000f8e9609 */
[----:B--2---:R-:W-:Y:S01]  /*13f0*/  ISETP.GE.AND P0, PT, R43, R2, PT ;  /* 0x000000022b00720c */ /* 0x004fe20003f06270 */
[----:B------:R-:W-:-:S02]  /*1400*/  UIMAD.WIDE.U32 UR4, UR5, -0x2daee0ad, URZ ;  /* 0xd2511f53050478a5 */ /* 0x000fc4000f8e00ff */
[----:B------:R-:W-:Y:S02]  /*1410*/  UIMAD.WIDE.U32 UR6, UR6, -0x326172a9, URZ ;  /* 0xcd9e8d57060678a5 */ /* 0x000fe4000f8e00ff */
[----:B------:R-:W-:Y:S02]  /*1420*/  UIADD3 UR28, UPT, UPT, UR16, -0x700cb87f, URZ ;  /* 0x8ff34781101c7890 */ /* 0x000fe4000fffe0ff */
[----:B------:R-:W-:Y:S01]  /*1430*/  UIADD3 UR29, UPT, UPT, UR17, -0x695add53, URZ ;  /* 0x96a522ad111d7890 */ /* 0x000fe2000fffe0ff */
[----:B------:R-:W-:Y:S02]  /*1440*/  MOV R38, UR4 ;  /* 0x0000000400267c02 */ /* 0x000fe40008000f00 */
[----:B------:R-:W-:Y:S01]  /*1450*/  MOV R10, UR6 ;  /* 0x00000006000a7c02 */ /* 0x000fe20008000f00 */
[----:B------:R-:W-:Y:S02]  /*1460*/  ULOP3.LUT UR6, UR28, UR10, UR7, 0x96, !UPT ;  /* 0x0000000a1c067292 */ /* 0x000fe4000f8e9607 */
[----:B------:R-:W-:-:S02]  /*1470*/  ULOP3.LUT UR4, UR29, UR8, UR5, 0x96, !UPT ;  /* 0x000000081d047292 */ /* 0x000fc4000f8e9605 */
[----:B------:R-:W-:Y:S01]  /*1480*/  IMAD.U32 R39, RZ, RZ, UR5 ;  /* 0x00000005ff277e24 */ /* 0x000fe2000f8e00ff */
[----:B------:R-:W-:Y:S01]  /*1490*/  MOV R11, UR7 ;  /* 0x00000007000b7c02 */ /* 0x000fe20008000f00 */
[----:B------:R-:W-:Y:S01]  /*14a0*/  HFMA2 R11, -RZ, RZ, 0, 0 ;  /* 0x00000000ff0b7431 */ /* 0x000fe200000001ff */
[----:B------:R-:W-:Y:S01]  /*14b0*/  R2UR UR13, R16 ;  /* 0x00000000100d72ca */ /* 0x000fe200000e0000 */
[----:B------:R-:W-:Y:S01]  /*14c0*/  IMAD.U32 R19, RZ, RZ, UR6 ;  /* 0x00000006ff137e24 */ /* 0x000fe2000f8e00ff */
[----:B------:R-:W-:Y:S02]  /*14d0*/  R2UR UR27, R20 ;  /* 0x00000000141b72ca */ /* 0x000fe400000e0000 */
[----:B------:R-:W-:Y:S02]  /*14e0*/  MOV R18, UR4 ;  /* 0x0000000400127c02 */ /* 0x000fe40008000f00 */
[----:B------:R-:W-:Y:S01]  /*14f0*/  CS2R R16, SRZ ;  /* 0x0000000000107805 */ /* 0x000fe2000001ff00 */
[----:B------:R-:W-:Y:S10]  /*1500*/  @P0 BRA `(.L_x_16) ;  /* 0x0000002c009c0947 */ /* 0x000ff40003800000 */
[----:B------:R-:W-:Y:S02]  /*1510*/  IADD3 R39, PT, PT, -R4, R7, RZ ;  /* 0x0000000704277210 */ /* 0x000fe40007ffe1ff */
[----:B------:R-:W-:Y:S02]  /*1520*/  CS2R R12, SRZ ;  /* 0x00000000000c7805 */ /* 0x000fe4000001ff00 */
[----:B------:R-:W-:Y:S02]  /*1530*/  CS2R R16, SRZ ;  /* 0x0000000000107805 */ /* 0x000fe4000001ff00 */
[----:B------:R-:W-:Y:S02]  /*1540*/  CS2R R14, SRZ ;  /* 0x00000000000e7805 */ /* 0x000fe4000001ff00 */
[----:B------:R-:W-:Y:S02]  /*1550*/  MOV R11, RZ ;  /* 0x000000ff000b7202 */ /* 0x000fe40000000f00 */
[----:B------:R-:W-:-:S07]  /*1560*/  LOP3.LUT R39, R39, 0x7, RZ, 0xc0, !PT ;  /* 0x0000000727277812 */ /* 0x000fce00078ec0ff */
.L_x_49:
[----:B0-2---:R-:W0:Y:S02]  /*1570*/  LDC.64 R22, c[0x0][0x3b0] ;  /* 0x0000ec00ff167b82 */ /* 0x005e240000000a00 */
[----:B0-----:R-:W-:-:S06]  /*1580*/  IMAD.WIDE R22, R43, 0x4, R22 ;  /* 0x000000042b167825 */ /* 0x001fcc00078e0216 */
[----:B------:R-:W2:Y:S01]  /*1590*/  LDG.E R22, desc[UR14][R22.64] ;  /* 0x0000000e16167981 */ /* 0x000ea2000c1e1900 */
[----:B----4-:R-:W-:Y:S01]  /*15a0*/  FSETP.GEU.AND P0, PT, R0, 9.9999997473787516356e-05, PT ;  /* 0x38d1b7170000780b */ /* 0x010fe20003f0e000 */
[----:B------:R-:W-:Y:S01]  /*15b0*/  IMAD.MOV.U32 R21, RZ, RZ, 0x3f800000 ;  /* 0x3f800000ff157424 */ /* 0x000fe200078e00ff */
[----:B------:R-:W-:Y:S02]  /*15c0*/  IADD3 R43, PT, PT, R43, 0x1, RZ ;  /* 0x000000012b2b7810 */ /* 0x000fe40007ffe0ff */
[----:B------:R-:W-:Y:S02]  /*15d0*/  MOV R20, R13 ;  /* 0x0000000d00147202 */ /* 0x000fe40000000f00 */
[----:B------:R-:W-:Y:S02]  /*15e0*/  ISETP.NE.AND P1, PT, R43, R2, PT ;  /* 0x000000022b00720c */ /* 0x000fe40003f25270 */
[----:B--2---:R-:W-:-:S05]  /*15f0*/  R2UR UR6, R22 ;  /* 0x00000000160672ca */ /* 0x004fca00000e0000 */
[----:B-1----:R-:W-:Y:S10]  /*1600*/  @!P0 BRA `(.L_x_17) ;  /* 0x0000001000d48947 */ /* 0x002ff40003800000 */
[----:B------:R-:W-:Y:S01]  /*1610*/  ISETP.NE.AND P0, PT, R13, 0x1, PT ;  /* 0x000000010d00780c */ /* 0x000fe20003f05270 */
[----:B------:R-:W-:Y:S01]  /*1620*/  HFMA2 R20, -RZ, RZ, 0, 1.1920928955078125e-07 ;  /* 0x00000002ff147431 */ /* 0x000fe200000001ff */
[----:B------:R-:W-:-:S11]  /*1630*/  MOV R21, R10 ;  /* 0x0000000a00157202 */ /* 0x000fd60000000f00 */
[----:B------:R-:W-:Y:S05]  /*1640*/  @!P0 BRA `(.L_x_18) ;  /* 0x0000000400188947 */ /* 0x000fea0003800000 */
[----:B------:R-:W-:-:S13]  /*1650*/  ISETP.NE.AND P0, PT, R13, 0x3, PT ;  /* 0x000000030d00780c */ /* 0x000fda0003f05270 */
[----:B------:R-:W-:Y:S05]  /*1660*/  @!P0 BRA `(.L_x_19) ;  /* 0x0000000000188947 */ /* 0x000fea0003800000 */
[----:B------:R-:W-:-:S13]  /*1670*/  ISETP.NE.AND P0, PT, R13, 0x2, PT ;  /* 0x000000020d00780c */ /* 0x000fda0003f05270 */
[----:B------:R-:W-:Y:S01]  /*1680*/  @!P0 MOV R20, 0x3 ;  /* 0x0000000300148802 */ /* 0x000fe20000000f00 */
[----:B------:R-:W-:Y:S01]  /*1690*/  @!P0 IMAD.MOV.U32 R21, RZ, RZ, R18 ;  /* 0x000000ffff158224 */ /* 0x000fe200078e0012 */
[----:B------:R-:W-:Y:S02]  /*16a0*/  @P0 IADD3 R20, PT, PT, R13, 0x1, RZ ;  /* 0x000000010d140810 */ /* 0x000fe40007ffe0ff */
[----:B------:R-:W-:Y:S01]  /*16b0*/  @P0 MOV R21, R19 ;  /* 0x0000001300150202 */ /* 0x000fe20000000f00 */
[----:B------:R-:W-:Y:S06]  /*16c0*/  BRA `(.L_x_18) ;  /* 0x0000000000f87947 */ /* 0x000fec0003800000 */
.L_x_19:
[----:B------:R-:W-:-:S04]  /*16d0*/  IADD3 R17, PT, PT, R17, 0x1, RZ ;  /* 0x0000000111117810 */ /* 0x000fc80007ffe0ff */
[C---:B------:R-:W-:Y:S01]  /*16e0*/  ISETP.NE.AND P0, PT, R17.reuse, RZ, PT ;  /* 0x000000ff1100720c */ /* 0x040fe20003f05270 */
[----:B------:R-:W-:-:S12]  /*16f0*/  IMAD.WIDE.U32 R22, R17, -0x2daee0ad, RZ ;  /* 0xd2511f5311167825 */ /* 0x000fd800078e00ff */
[----:B------:R-:W-:Y:S05]  /*1700*/  @P0 BRA `(.L_x_20) ;  /* 0x0000000000200947 */ /* 0x000fea0003800000 */
[----:B------:R-:W-:-:S04]  /*1710*/  IADD3 R16, PT, PT, R16, 0x1, RZ ;  /* 0x0000000110107810 */ /* 0x000fc80007ffe0ff */
[----:B------:R-:W-:-:S13]  /*1720*/  ISETP.NE.AND P0, PT, R16, RZ, PT ;  /* 0x000000ff1000720c */ /* 0x000fda0003f05270 */
[----:B------:R-:W-:Y:S01]  /*1730*/  @!P0 VIADD R15, R15, 0x1 ;  /* 0x000000010f0f8836 */ /* 0x000fe20000000000 */
[----:B------:R-:W-:Y:S02]  /*1740*/  @!P0 IADD3 R10, PT, PT, R14, 0x1, RZ ;  /* 0x000000010e0a8810 */ /* 0x000fe40007ffe0ff */
[----:B------:R-:W-:Y:S02]  /*1750*/  @!P0 MOV R16, RZ ;  /* 0x000000ff00108202 */ /* 0x000fe40000000f00 */
[----:B------:R-:W-:-:S13]  /*1760*/  ISETP.NE.AND P2, PT, R15, RZ, !P0 ;  /* 0x000000ff0f00720c */ /* 0x000fda0004745270 */
[----:B------:R-:W-:-:S04]  /*1770*/  @P2 IADD3 R10, PT, PT, R14, RZ, RZ ;  /* 0x000000ff0e0a2210 */ /* 0x000fc80007ffe0ff */
[----:B------:R-:W-:-:S07]  /*1780*/  @!P0 MOV R14, R10 ;  /* 0x0000000a000e8202 */ /* 0x000fce0000000f00 */
.L_x_20:
[----:B------:R-:W-:Y:S01]  /*1790*/  IMAD.WIDE.U32 R24, R15, -0x326172a9, RZ ;  /* 0xcd9e8d570f187825 */ /* 0x000fe200078e00ff */
[----:B------:R-:W-:Y:S01]  /*17a0*/  LOP3.LUT R18, R14, UR17, R23, 0x96, !PT ;  /* 0x000000110e127c12 */ /* 0x000fe2000f8e9617 */
[----:B------:R-:W-:Y:S02]  /*17b0*/  UIADD3 UR4, UPT, UPT, UR16, -0x61c88647, URZ ;  /* 0x9e3779b910047890 */ /* 0x000fe4000fffe0ff */
[----:B------:R-:W-:Y:S01]  /*17c0*/  UIADD3 UR5, UPT, UPT, UR17, -0x4498517b, URZ ;  /* 0xbb67ae8511057890 */ /* 0x000fe2000fffe0ff */
[----:B------:R-:W-:Y:S01]  /*17d0*/  LOP3.LUT R20, R16, UR16, R25, 0x96, !PT ;  /* 0x0000001010147c12 */ /* 0x000fe2000f8e9619 */
[----:B------:R-:W-:-:S04]  /*17e0*/  IMAD.WIDE.U32 R18, R18, -0x326172a9, RZ ;  /* 0xcd9e8d5712127825 */ /* 0x000fc800078e00ff */
[----:B------:R-:W-:Y:S01]  /*17f0*/  IMAD.WIDE.U32 R20, R20, -0x2daee0ad, RZ ;  /* 0xd2511f5314147825 */ /* 0x000fe200078e00ff */
[----:B------:R-:W-:Y:S01]  /*1800*/  LOP3.LUT R23, R24, UR4, R19, 0x96, !PT ;  /* 0x0000000418177c12 */ /* 0x000fe2000f8e9613 */
[----:B------:R-:W-:-:S03]  /*1810*/  UIADD3 UR4, UPT, UPT, UR16, 0x3c6ef372, URZ ;  /* 0x3c6ef37210047890 */ /* 0x000fc6000fffe0ff */
[----:B------:R-:W-:Y:S01]  /*1820*/  LOP3.LUT R24, R22, UR5, R21, 0x96, !PT ;  /* 0x0000000516187c12 */ /* 0x000fe2000f8e9615 */
[----:B------:R-:W-:Y:S01]  /*1830*/  UIADD3 UR5, UPT, UPT, UR17, 0x76cf5d0a, URZ ;  /* 0x76cf5d0a11057890 */ /* 0x000fe2000fffe0ff */
[----:B------:R-:W-:-:S04]  /*1840*/  IMAD.WIDE.U32 R22, R23, -0x2daee0ad, RZ ;  /* 0xd2511f5317167825 */ /* 0x000fc800078e00ff */
[----:B------:R-:W-:Y:S01]  /*1850*/  IMAD.WIDE.U32 R24, R24, -0x326172a9, RZ ;  /* 0xcd9e8d5718187825 */ /* 0x000fe200078e00ff */
[----:B------:R-:W-:Y:S01]  /*1860*/  LOP3.LUT R19, R20, UR5, R23, 0x96, !PT ;  /* 0x0000000514137c12 */ /* 0x000fe2000f8e9617 */
[----:B------:R-:W-:-:S03]  /*1870*/  UIADD3 UR5, UPT, UPT, UR17, 0x32370b8f, URZ ;  /* 0x32370b8f11057890 */ /* 0x000fc6000fffe0ff */
[----:B------:R-:W-:Y:S01]  /*1880*/  LOP3.LUT R20, R18, UR4, R25, 0x96, !PT ;  /* 0x0000000412147c12 */ /* 0x000fe2000f8e9619 */
[----:B------:R-:W-:Y:S01]  /*1890*/  UIADD3 UR4, UPT, UPT, UR16, -0x255992d5, URZ ;  /* 0xdaa66d2b10047890 */ /* 0x000fe2000fffe0ff */
[----:B------:R-:W-:-:S04]  /*18a0*/  IMAD.WIDE.U32 R18, R19, -0x326172a9, RZ ;  /* 0xcd9e8d5713127825 */ /* 0x000fc800078e00ff */
[----:B------:R-:W-:Y:S01]  /*18b0*/  IMAD.WIDE.U32 R20, R20, -0x2daee0ad, RZ ;  /* 0xd2511f5314147825 */ /* 0x000fe200078e00ff */
[----:B------:R-:W-:Y:S01]  /*18c0*/  LOP3.LUT R23, R24, UR4, R19, 0x96, !PT ;  /* 0x0000000418177c12 */ /* 0x000fe2000f8e9613 */
[----:B------:R-:W-:-:S03]  /*18d0*/  UIADD3 UR4, UPT, UPT, UR16, 0x78dde6e4, URZ ;  /* 0x78dde6e410047890 */ /* 0x000fc6000fffe0ff */
[----:B------:R-:W-:Y:S01]  /*18e0*/  LOP3.LUT R24, R22, UR5, R21, 0x96, !PT ;  /* 0x0000000516187c12 */ /* 0x000fe2000f8e9615 */
[----:B------:R-:W-:-:S04]  /*18f0*/  IMAD.WIDE.U32 R22, R23, -0x2daee0ad, RZ ;  /* 0xd2511f5317167825 */ /* 0x000fc800078e00ff */
[----:B------:R-:W-:Y:S01]  /*1900*/  IMAD.WIDE.U32 R24, R24, -0x326172a9, RZ ;  /* 0xcd9e8d5718187825 */ /* 0x000fe200078e00ff */
[----:B------:R-:W-:-:S04]  /*1910*/  LOP3.LUT R19, R20, UR18, R23, 0x96, !PT ;  /* 0x0000001214137c12 */ /* 0x000fc8000f8e9617 */
        /* <DEDUP_REMOVED lines=19> */
[----:B------:R-:W-:-:S03]  /*1a50*/  LOP3.LUT R19, R22, UR28, R25, 0x96, !PT ;  /* 0x0000001c16137c12 */ /* 0x000fc6000f8e9619 */
[----:B------:R-:W-:Y:S01]  /*1a60*/  IMAD.MOV.U32 R10, RZ, RZ, R24 ;  /* 0x000000ffff0a7224 */ /* 0x000fe200078e0018 */
[----:B------:R-:W-:Y:S02]  /*1a70*/  LOP3.LUT R18, R18, UR29, R21, 0x96, !PT ;  /* 0x0000001d12127c12 */ /* 0x000fe4000f8e9615 */
[----:B------:R-:W-:Y:S02]  /*1a80*/  MOV R21, R38 ;  /* 0x0000002600157202 */ /* 0x000fe40000000f00 */
[----:B------:R-:W-:Y:S01]  /*1a90*/  MOV R38, R20 ;  /* 0x0000001400267202 */ /* 0x000fe20000000f00 */
[----:B------:R-:W-:-:S07]  /*1aa0*/  HFMA2 R20, -RZ, RZ, 0, 0 ;  /* 0x00000000ff147431 */ /* 0x000fce00000001ff */
.L_x_18:
[----:B------:R-:W-:Y:S01]  /*1ab0*/  I2FP.F32.U32 R23, R21 ;  /* 0x0000001500177245 */ /* 0x000fe20000201000 */
[----:B------:R-:W-:Y:S01]  /*1ac0*/  IMAD.MOV.U32 R22, RZ, RZ, RZ ;  /* 0x000000ffff167224 */ /* 0x000fe200078e00ff */
[----:B------:R-:W-:Y:S02]  /*1ad0*/  MOV R24, 0x2f800000 ;  /* 0x2f80000000187802 */ /* 0x000fe40000000f00 */
[----:B------:R-:W-:-:S03]  /*1ae0*/  MOV R21, RZ ;  /* 0x000000ff00157202 */ /* 0x000fc60000000f00 */
[----:B------:R-:W-:-:S07]  /*1af0*/  FFMA R23, R23, R24, 1.1641532182693481445e-10 ;  /* 0x2f00000017177423 */ /* 0x000fce0000000018 */
.L_x_28:
[----:B------:R-:W-:-:S04]  /*1b00*/  FADD R21, R21, 1 ;  /* 0x3f80000015157421 */ /* 0x000fc80000000000 */
[----:B------:R-:W-:-:S05]  /*1b10*/  FADD R24, R21, 1 ;  /* 0x3f80000015187421 */ /* 0x000fca0000000000 */
[----:B------:R-:W-:-:S13]  /*1b20*/  FSETP.GE.AND P0, PT, |R24|, 3, PT ;  /* 0x404000001800780b */ /* 0x000fda0003f06200 */
[----:B------:R-:W-:Y:S05]  /*1b30*/  @!P0 BRA `(.L_x_21) ;  /* 0x0000000000d08947 */ /* 0x000fea0003800000 */
[----:B------:R-:W-:-:S13]  /*1b40*/  FSETP.GE.AND P0, PT, |R24|, 7.8000001907348632812, PT ;  /* 0x40f9999a1800780b */ /* 0x000fda0003f06200 */
[----:B------:R-:W-:Y:S05]  /*1b50*/  @!P0 BRA `(.L_x_22) ;  /* 0x0000000000948947 */ /* 0x000fea0003800000 */
[----:B------:R-:W-:Y:S01]  /*1b60*/  FADD R28, |R24|, -RZ ;  /* 0x800000ff181c7221 */ /* 0x000fe20000000200 */
[----:B------:R-:W-:Y:S02]  /*1b70*/  MOV R27, 0x3e055027 ;  /* 0x3e055027001b7802 */ /* 0x000fe40000000f00 */
[----:B------:R-:W-:Y:S02]  /*1b80*/  MOV R29, 0x7f800000 ;  /* 0x7f800000001d7802 */ /* 0x000fe40000000f00 */
[C---:B------:R-:W-:Y:S02]  /*1b90*/  IADD3 R13, PT, PT, R28.reuse, -0x3f2aaaab, RZ ;  /* 0xc0d555551c0d7810 */ /* 0x040fe40007ffe0ff */
[----:B------:R-:W-:Y:S02]  /*1ba0*/  ISETP.GT.U32.AND P0, PT, R28, 0x7f7fffff, PT ;  /* 0x7f7fffff1c00780c */ /* 0x000fe40003f04070 */
[----:B------:R-:W-:-:S04]  /*1bb0*/  LOP3.LUT R13, R13, 0xff800000, RZ, 0xc0, !PT ;  /* 0xff8000000d0d7812 */ /* 0x000fc800078ec0ff */
[-C--:B------:R-:W-:Y:S01]  /*1bc0*/  IADD3 R25, PT, PT, R28, -R13.reuse, RZ ;  /* 0x8000000d1c197210 */ /* 0x080fe20007ffe0ff */
[----:B------:R-:W-:Y:S01]  /*1bd0*/  IMAD.MOV.U32 R28, RZ, RZ, 0x3a4be755 ;  /* 0x3a4be755ff1c7424 */ /* 0x000fe200078e00ff */
[----:B------:R-:W-:-:S03]  /*1be0*/  I2FP.F32.S32 R13, R13 ;  /* 0x0000000d000d7245 */ /* 0x000fc60000201400 */
[----:B------:R-:W-:-:S04]  /*1bf0*/  FADD R26, R25, -1 ;  /* 0xbf800000191a7421 */ /* 0x000fc80000000000 */
[----:B------:R-:W-:-:S04]  /*1c00*/  FFMA R25, R26, -R27, 0.14084610342979431152 ;  /* 0x3e1039f61a197423 */ /* 0x000fc8000000081b */
[----:B------:R-:W-:-:S04]  /*1c10*/  FFMA R25, R26, R25, -0.12148627638816833496 ;  /* 0xbdf8cdcc1a197423 */ /* 0x000fc80000000019 */
[----:B------:R-:W-:-:S04]  /*1c20*/  FFMA R25, R26, R25, 0.13980610668659210205 ;  /* 0x3e0f29551a197423 */ /* 0x000fc80000000019 */
[----:B------:R-:W-:-:S04]  /*1c30*/  FFMA R25, R26, R25, -0.16684235632419586182 ;  /* 0xbe2ad8b91a197423 */ /* 0x000fc80000000019 */
[----:B------:R-:W-:-:S04]  /*1c40*/  FFMA R25, R26, R25, 0.20012299716472625732 ;  /* 0x3e4ced0b1a197423 */ /* 0x000fc80000000019 */
[C---:B------:R-:W-:Y:S02]  /*1c50*/  FFMA R27, R26.reuse, R25, -0.24999669194221496582 ;  /* 0xbe7fff221a1b7423 */ /* 0x040fe40000000019 */
[----:B------:R-:W0:Y:S02]  /*1c60*/  MUFU.RCP R25, |R24| ;  /* 0x4000001800197308 */ /* 0x000e240000001000 */
[----:B------:R-:W-:-:S04]  /*1c70*/  FFMA R27, R26, R27, 0.33333182334899902344 ;  /* 0x3eaaaa781a1b7423 */ /* 0x000fc8000000001b */
[----:B------:R-:W-:-:S04]  /*1c80*/  FFMA R27, R26, R27, -0.5 ;  /* 0xbf0000001a1b7423 */ /* 0x000fc8000000001b */
[----:B------:R-:W-:-:S04]  /*1c90*/  FMUL R27, R26, R27 ;  /* 0x0000001b1a1b7220 */ /* 0x000fc80000400000 */
[----:B------:R-:W-:Y:S01]  /*1ca0*/  FFMA R27, R26, R27, R26 ;  /* 0x0000001b1a1b7223 */ /* 0x000fe2000000001a */
[----:B------:R-:W-:Y:S01]  /*1cb0*/  FFMA R26, R13, 1.1920928955078125e-07, RZ ;  /* 0x340000000d1a7823 */ /* 0x000fe200000000ff */
[----:B0-----:R-:W-:-:S03]  /*1cc0*/  FMUL R13, R25, R25 ;  /* 0x00000019190d7220 */ /* 0x001fc60000400000 */
[----:B------:R-:W-:Y:S01]  /*1cd0*/  FFMA R27, R26, 0.69314718246459960938, R27 ;  /* 0x3f3172181a1b7823 */ /* 0x000fe2000000001b */
[C---:B------:R-:W-:Y:S01]  /*1ce0*/  @P0 FFMA R27, |R24|.reuse, R29, +INF ;  /* 0x7f800000181b0423 */ /* 0x040fe2000000021d */
[----:B------:R-:W-:Y:S01]  /*1cf0*/  FFMA R26, R13, R28, -0.0027776553761214017868 ;  /* 0xbb3609530d1a7423 */ /* 0x000fe2000000001c */
[C---:B------:R-:W-:Y:S01]  /*1d00*/  FADD R28, |R24|.reuse, -0.5 ;  /* 0xbf000000181c7421 */ /* 0x040fe20000000200 */
[----:B------:R-:W-:Y:S01]  /*1d10*/  FSETP.NEU.AND P0, PT, |R24|, +INF , PT ;  /* 0x7f8000001800780b */ /* 0x000fe20003f0d200 */
[----:B------:R-:W-:Y:S01]  /*1d20*/  FMUL R27, R27, 0.5 ;  /* 0x3f0000001b1b7820 */ /* 0x000fe20000400000 */
[----:B------:R-:W-:-:S03]  /*1d30*/  FFMA R26, R13, R26, 0.083333276212215423584 ;  /* 0x3daaaaa30d1a7423 */ /* 0x000fc6000000001a */
[----:B------:R-:W-:Y:S01]  /*1d40*/  FMUL R27, R27, R28 ;  /* 0x0000001c1b1b7220 */ /* 0x000fe20000400000 */
[----:B------:R-:W-:-:S04]  /*1d50*/  FFMA R26, R25, R26, 0.91893851757049560547 ;  /* 0x3f6b3f8e191a7423 */ /* 0x000fc8000000001a */
[--C-:B------:R-:W-:Y:S01]  /*1d60*/  FADD R26, R26, R27.reuse ;  /* 0x0000001b1a1a7221 */ /* 0x100fe20000000000 */
[----:B------:R-:W-:-:S04]  /*1d70*/  FADD R27, -|R24|, R27 ;  /* 0x0000001b181b7221 */ /* 0x000fc80000000300 */
[----:B------:R-:W-:-:S05]  /*1d80*/  FADD R26, R27, R26 ;  /* 0x0000001a1b1a7221 */ /* 0x000fca0000000000 */
[----:B------:R-:W-:Y:S01]  /*1d90*/  FSEL R26, R26, +INF , P0 ;  /* 0x7f8000001a1a7808 */ /* 0x000fe20000000000 */
[----:B------:R-:W-:Y:S06]  /*1da0*/  BRA `(.L_x_23) ;  /* 0x00000004003c7947 */ /* 0x000fec0003800000 */
.L_x_22:
[----:B------:R-:W-:Y:S01]  /*1db0*/  FADD R26, |R24|, -3 ;  /* 0xc0400000181a7421 */ /* 0x000fe20000000200 */
[----:B------:R-:W-:-:S03]  /*1dc0*/  HFMA2 R27, -RZ, RZ, 4.23046875, 0.62255859375 ;  /* 0x443b38fbff1b7431 */ /* 0x000fc600000001ff */
[----:B------:R-:W-:-:S04]  /*1dd0*/  FADD R13, R26, -259.2509765625 ;  /* 0xc381a0201a0d7421 */ /* 0x000fc80000000000 */
[----:B------:R-:W-:-:S04]  /*1de0*/  FFMA R13, R26, R13, -10777.1796875 ;  /* 0xc62864b81a0d7423 */ /* 0x000fc8000000000d */
[----:B------:R-:W-:-:S04]  /*1df0*/  FFMA R13, R26, R13, -92685.046875 ;  /* 0xc7b506861a0d7423 */ /* 0x000fc8000000000d */
[C---:B------:R-:W-:Y:S01]  /*1e00*/  FFMA R25, R26.reuse, R13, -206353.578125 ;  /* 0xc84984651a197423 */ /* 0x040fe2000000000d */
[----:B------:R-:W-:-:S04]  /*1e10*/  FFMA R13, R26, -R27, -12349.7421875 ;  /* 0xc640f6f81a0d7423 */ /* 0x000fc8000000081b */
[C---:B------:R-:W-:Y:S01]  /*1e20*/  FFMA R13, R26.reuse, R13, -41061.375 ;  /* 0xc72065601a0d7423 */ /* 0x040fe2000000000d */
[----:B------:R-:W0:Y:S03]  /*1e30*/  MUFU.RCP R25, R25 ;  /* 0x0000001900197308 */ /* 0x000e260000001000 */
[----:B------:R-:W-:-:S04]  /*1e40*/  FFMA R13, R26, R13, -48310.6640625 ;  /* 0xc73cb6aa1a0d7423 */ /* 0x000fc8000000000d */
[----:B------:R-:W-:-:S04]  /*1e50*/  FFMA R13, R26, R13, -143033.40625 ;  /* 0xc80bae5a1a0d7423 */ /* 0x000fc8000000000d */
[----:B0-----:R-:W-:Y:S01]  /*1e60*/  FFMA R26, R13, R25, R26 ;  /* 0x000000190d1a7223 */ /* 0x001fe2000000001a */
[----:B------:R-:W-:Y:S06]  /*1e70*/  BRA `(.L_x_23) ;  /* 0x0000000400087947 */ /* 0x000fec0003800000 */
.L_x_21:
[----:B------:R-:W-:-:S13]  /*1e80*/  FSETP.GE.AND P0, PT, |R24|, 1.5, PT ;  /* 0x3fc000001800780b */ /* 0x000fda0003f06200 */
[----:B------:R-:W-:Y:S05]  /*1e90*/  @!P0 BRA `(.L_x_24) ;  /* 0x0000000000348947 */ /* 0x000fea0003800000 */
[----:B------:R-:W-:Y:S01]  /*1ea0*/  MOV R13, 0x385007fa ;  /* 0x385007fa000d7802 */ /* 0x000fe20000000f00 */
[----:B------:R-:W-:-:S04]  /*1eb0*/  FADD R26, |R24|, -2 ;  /* 0xc0000000181a7421 */ /* 0x000fc80000000200 */
[----:B------:R-:W-:-:S04]  /*1ec0*/  FFMA R13, R26, R13, -0.00022089484264142811298 ;  /* 0xb967a0021a0d7423 */ /* 0x000fc8000000000d */
[----:B------:R-:W-:-:S04]  /*1ed0*/  FFMA R13, R26, R13, 0.00054131424985826015472 ;  /* 0x3a0de6fc1a0d7423 */ /* 0x000fc8000000000d */
[----:B------:R-:W-:-:S04]  /*1ee0*/  FFMA R13, R26, R13, -0.0012045169714838266373 ;  /* 0xba9de0e21a0d7423 */ /* 0x000fc8000000000d */
[----:B------:R-:W-:-:S04]  /*1ef0*/  FFMA R13, R26, R13, 0.0028842517640441656113 ;  /* 0x3b3d05b71a0d7423 */ /* 0x000fc8000000000d */
[----:B------:R-:W-:-:S04]  /*1f00*/  FFMA R13, R26, R13, -0.0073827579617500305176 ;  /* 0xbbf1eb101a0d7423 */ /* 0x000fc8000000000d */
[----:B------:R-:W-:-:S04]  /*1f10*/  FFMA R13, R26, R13, 0.020581319928169250488 ;  /* 0x3ca89a281a0d7423 */ /* 0x000fc8000000000d */
[----:B------:R-:W-:-:S04]  /*1f20*/  FFMA R13, R26, R13, -0.06735248863697052002 ;  /* 0xbd89f01a1a0d7423 */ /* 0x000fc8000000000d */
[----:B------:R-:W-:-:S04]  /*1f30*/  FFMA R13, R26, R13, 0.32246702909469604492 ;  /* 0x3ea51a661a0d7423 */ /* 0x000fc8000000000d */
[----:B------:R-:W-:-:S04]  /*1f40*/  FFMA R13, R26, R13, 0.42278432846069335938 ;  /* 0x3ed877301a0d7423 */ /* 0x000fc8000000000d */
[----:B------:R-:W-:Y:S01]  /*1f50*/  FMUL R26, R26, R13 ;  /* 0x0000000d1a1a7220 */ /* 0x000fe20000400000 */
[----:B------:R-:W-:Y:S06]  /*1f60*/  BRA `(.L_x_23) ;  /* 0x0000000000cc7947 */ /* 0x000fec0003800000 */
.L_x_24:
[----:B------:R-:W-:-:S13]  /*1f70*/  FSETP.GE.AND P0, PT, |R24|, 0.69999998807907104492, PT ;  /* 0x3f3333331800780b */ /* 0x000fda0003f06200 */
[----:B------:R-:W-:Y:S05]  /*1f80*/  @!P0 BRA `(.L_x_25) ;  /* 0x0000000000388947 */ /* 0x000fea0003800000 */
[----:B------:R-:W-:Y:S02]  /*1f90*/  HFMA2 R13, -RZ, RZ, 1.3076171875, -7640 ;  /* 0x3d3bef76ff0d7431 */ /* 0x000fe400000001ff */
[----:B------:R-:W-:-:S04]  /*1fa0*/  FADD R26, -|R24|, 1 ;  /* 0x3f800000181a7421 */ /* 0x000fc80000000300 */
[----:B------:R-:W-:-:S04]  /*1fb0*/  FFMA R13, R26, R13, 0.10373967140913009644 ;  /* 0x3dd475771a0d7423 */ /* 0x000fc8000000000d */
[----:B------:R-:W-:-:S04]  /*1fc0*/  FFMA R13, R26, R13, 0.12280363589525222778 ;  /* 0x3dfb80791a0d7423 */ /* 0x000fc8000000000d */
[----:B------:R-:W-:-:S04]  /*1fd0*/  FFMA R13, R26, R13, 0.12752421200275421143 ;  /* 0x3e0295b51a0d7423 */ /* 0x000fc8000000000d */
[----:B------:R-:W-:-:S04]  /*1fe0*/  FFMA R13, R26, R13, 0.14321668446063995361 ;  /* 0x3e12a7651a0d7423 */ /* 0x000fc8000000000d */
[----:B------:R-:W-:-:S04]  /*1ff0*/  FFMA R13, R26, R13, 0.16934357583522796631 ;  /* 0x3e2d68671a0d7423 */ /* 0x000fc8000000000d */
[----:B------:R-:W-:-:S04]  /*2000*/  FFMA R13, R26, R13, 0.2074079364538192749 ;  /* 0x3e5462bf1a0d7423 */ /* 0x000fc8000000000d */
[----:B------:R-:W-:-:S04]  /*2010*/  FFMA R13, R26, R13, 0.27058750391006469727 ;  /* 0x3e8a8a721a0d7423 */ /* 0x000fc8000000000d */
[----:B------:R-:W-:-:S04]  /*2020*/  FFMA R13, R26, R13, 0.40068542957305908203 ;  /* 0x3ecd26a41a0d7423 */ /* 0x000fc8000000000d */
[----:B------:R-:W-:-:S04]  /*2030*/  FFMA R13, R26, R13, 0.82246696949005126953 ;  /* 0x3f528d321a0d7423 */ /* 0x000fc8000000000d */
[----:B------:R-:W-:-:S04]  /*2040*/  FFMA R13, R26, R13, 0.57721567153930664062 ;  /* 0x3f13c4681a0d7423 */ /* 0x000fc8000000000d */
[----:B------:R-:W-:Y:S01]  /*2050*/  FMUL R26, R26, R13 ;  /* 0x0000000d1a1a7220 */ /* 0x000fe20000400000 */
[----:B------:R-:W-:Y:S06]  /*2060*/  BRA `(.L_x_23) ;  /* 0x00000000008c7947 */ /* 0x000fec0003800000 */
.L_x_25:
[----:B------:R-:W-:Y:S01]  /*2070*/  IMAD.MOV.U32 R13, RZ, RZ, 0x3b6b1c86 ;  /* 0x3b6b1c86ff0d7424 */ /* 0x000fe200078e00ff */
[----:B------:R-:W-:-:S03]  /*2080*/  MOV R28, 0x3e055027 ;  /* 0x3e055027001c7802 */ /* 0x000fc60000000f00 */
[----:B------:R-:W-:-:S04]  /*2090*/  FFMA R13, |R24|, R13, -0.0054712854325771331787 ;  /* 0xbbb34878180d7423 */ /* 0x000fc8000000020d */
[----:B------:R-:W-:-:S04]  /*20a0*/  FFMA R13, |R24|, R13, -0.044627126306295394897 ;  /* 0xbd36caef180d7423 */ /* 0x000fc8000000020d */
[----:B------:R-:W-:-:S04]  /*20b0*/  FFMA R13, |R24|, R13, 0.16731770336627960205 ;  /* 0x3e2b5555180d7423 */ /* 0x000fc8000000020d */
[----:B------:R-:W-:-:S04]  /*20c0*/  FFMA R13, |R24|, R13, -0.042135979980230331421 ;  /* 0xbd2c96c7180d7423 */ /* 0x000fc8000000020d */
[----:B------:R-:W-:-:S04]  /*20d0*/  FFMA R13, |R24|, R13, -0.6558672785758972168 ;  /* 0xbf27e6eb180d7423 */ /* 0x000fc8000000020d */
[----:B------:R-:W-:-:S04]  /*20e0*/  FFMA R13, |R24|, R13, 0.57721537351608276367 ;  /* 0x3f13c463180d7423 */ /* 0x000fc8000000020d */
[----:B------:R-:W-:-:S04]  /*20f0*/  FMUL R13, |R24|, R13 ;  /* 0x0000000d180d7220 */ /* 0x000fc80000400200 */
[----:B------:R-:W-:-:S05]  /*2100*/  FFMA R13, |R24|, R13, |R24| ;  /* 0x0000000d180d7223 */ /* 0x000fca0000000618 */
[----:B------:R-:W-:-:S13]  /*2110*/  FSETP.GEU.AND P0, PT, R13, 1.175494350822287508e-38, PT ;  /* 0x008000000d00780b */ /* 0x000fda0003f0e000 */
[----:B------:R-:W-:-:S05]  /*2120*/  @!P0 FMUL R13, R13, 8388608 ;  /* 0x4b0000000d0d8820 */ /* 0x000fca0000400000 */
[C---:B------:R-:W-:Y:S02]  /*2130*/  IADD3 R25, PT, PT, R13.reuse, -0x3f2aaaab, RZ ;  /* 0xc0d555550d197810 */ /* 0x040fe40007ffe0ff */
[----:B------:R-:W-:Y:S02]  /*2140*/  FSETP.NEU.AND P2, PT, R13, RZ, PT ;  /* 0x000000ff0d00720b */ /* 0x000fe40003f4d000 */
[----:B------:R-:W-:-:S04]  /*2150*/  LOP3.LUT R26, R25, 0xff800000, RZ, 0xc0, !PT ;  /* 0xff800000191a7812 */ /* 0x000fc800078ec0ff */
[-C--:B------:R-:W-:Y:S02]  /*2160*/  IADD3 R25, PT, PT, R13, -R26.reuse, RZ ;  /* 0x8000001a0d197210 */ /* 0x080fe40007ffe0ff */
[----:B------:R-:W-:-:S03]  /*2170*/  I2FP.F32.S32 R26, R26 ;  /* 0x0000001a001a7245 */ /* 0x000fc60000201400 */
[----:B------:R-:W-:Y:S01]  /*2180*/  FADD R27, R25, -1 ;  /* 0xbf800000191b7421 */ /* 0x000fe20000000000 */
[----:B------:R-:W-:Y:S02]  /*2190*/  FSEL R25, RZ, -23, P0 ;  /* 0xc1b80000ff197808 */ /* 0x000fe40000000000 */
[----:B------:R-:W-:Y:S01]  /*21a0*/  ISETP.GT.U32.AND P0, PT, R13, 0x7f7fffff, PT ;  /* 0x7f7fffff0d00780c */ /* 0x000fe20003f04070 */
[C---:B------:R-:W-:Y:S02]  /*21b0*/  FFMA R28, R27.reuse, -R28, 0.14084610342979431152 ;  /* 0x3e1039f61b1c7423 */ /* 0x040fe4000000081c */
[----:B------:R-:W-:Y:S01]  /*21c0*/  FFMA R25, R26, 1.1920928955078125e-07, R25 ;  /* 0x340000001a197823 */ /* 0x000fe20000000019 */
[----:B------:R-:W-:Y:S01]  /*21d0*/  MOV R26, 0x7f800000 ;  /* 0x7f800000001a7802 */ /* 0x000fe20000000f00 */
[----:B------:R-:W-:-:S04]  /*21e0*/  FFMA R28, R27, R28, -0.12148627638816833496 ;  /* 0xbdf8cdcc1b1c7423 */ /* 0x000fc8000000001c */
[----:B------:R-:W-:-:S04]  /*21f0*/  FFMA R28, R27, R28, 0.13980610668659210205 ;  /* 0x3e0f29551b1c7423 */ /* 0x000fc8000000001c */
[----:B------:R-:W-:-:S04]  /*2200*/  FFMA R28, R27, R28, -0.16684235632419586182 ;  /* 0xbe2ad8b91b1c7423 */ /* 0x000fc8000000001c */
[----:B------:R-:W-:-:S04]  /*2210*/  FFMA R28, R27, R28, 0.20012299716472625732 ;  /* 0x3e4ced0b1b1c7423 */ /* 0x000fc8000000001c */
[----:B------:R-:W-:-:S04]  /*2220*/  FFMA R28, R27, R28, -0.24999669194221496582 ;  /* 0xbe7fff221b1c7423 */ /* 0x000fc8000000001c */
[----:B------:R-:W-:-:S04]  /*2230*/  FFMA R28, R27, R28, 0.33333182334899902344 ;  /* 0x3eaaaa781b1c7423 */ /* 0x000fc8000000001c */
[----:B------:R-:W-:-:S04]  /*2240*/  FFMA R28, R27, R28, -0.5 ;  /* 0xbf0000001b1c7423 */ /* 0x000fc8000000001c */
[----:B------:R-:W-:-:S04]  /*2250*/  FMUL R28, R27, R28 ;  /* 0x0000001c1b1c7220 */ /* 0x000fc80000400000 */
[----:B------:R-:W-:-:S04]  /*2260*/  FFMA R28, R27, R28, R27 ;  /* 0x0000001c1b1c7223 */ /* 0x000fc8000000001b */
[----:B------:R-:W-:Y:S01]  /*2270*/  FFMA R25, R25, 0.69314718246459960938, R28 ;  /* 0x3f31721819197823 */ /* 0x000fe2000000001c */
[----:B------:R-:W-:-:S05]  /*2280*/  @P0 FFMA R25, R13, R26, +INF ;  /* 0x7f8000000d190423 */ /* 0x000fca000000001a */
[----:B------:R-:W-:-:S07]  /*2290*/  FSEL R26, -R25, +INF , P2 ;  /* 0x7f800000191a7808 */ /* 0x000fce0001000100 */
.L_x_23:
[----:B------:R-:W-:Y:S01]  /*22a0*/  FSETP.GE.AND P0, PT, R24, RZ, PT ;  /* 0x000000ff1800720b */ /* 0x000fe20003f06000 */
[----:B------:R-:W-:-:S12]  /*22b0*/  IMAD.MOV.U32 R13, RZ, RZ, R26 ;  /* 0x000000ffff0d7224 */ /* 0x000fd800078e001a */
[----:B------:R-:W-:Y:S05]  /*22c0*/  @P0 BRA `(.L_x_26) ;  /* 0x0000000400500947 */ /* 0x000fea0003800000 */
[----:B------:R-:W0:Y:S02]  /*22d0*/  FRND.FLOOR R13, |R24| ;  /* 0x40000018000d7307 */ /* 0x000e240000205000 */
[----:B0-----:R-:W-:Y:S02]  /*22e0*/  FSETP.NEU.AND P0, PT, |R24|, R13, PT ;  /* 0x0000000d1800720b */ /* 0x001fe40003f0d200 */
[----:B------:R-:W-:-:S11]  /*22f0*/  MOV R13, 0x7f800000 ;  /* 0x7f800000000d7802 */ /* 0x000fd60000000f00 */
[----:B------:R-:W-:Y:S05]  /*2300*/  @!P0 BRA `(.L_x_26) ;  /* 0x0000000400408947 */ /* 0x000fea0003800000 */
[----:B------:R-:W-:Y:S02]  /*2310*/  FSETP.GEU.AND P0, PT, |R24|, 9.999999682655225389e-20, PT ;  /* 0x1fec1e4a1800780b */ /* 0x000fe40003f0e200 */
[----:B------:R-:W-:-:S11]  /*2320*/  MOV R25, 0x7f800000 ;  /* 0x7f80000000197802 */ /* 0x000fd60000000f00 */
[----:B------:R-:W-:Y:S05]  /*2330*/  @P0 BRA `(.L_x_27) ;  /* 0x00000000006c0947 */ /* 0x000fea0003800000 */
[C---:B------:R-:W-:Y:S01]  /*2340*/  FMUL R13, |R24|.reuse, 8388608 ;  /* 0x4b000000180d7820 */ /* 0x040fe20000400200 */
[----:B------:R-:W-:Y:S01]  /*2350*/  FSETP.GEU.AND P0, PT, |R24|, 1.175494350822287508e-38, PT ;  /* 0x008000001800780b */ /* 0x000fe20003f0e200 */
[----:B------:R-:W-:-:S03]  /*2360*/  IMAD.MOV.U32 R29, RZ, RZ, 0x3e055027 ;  /* 0x3e055027ff1d7424 */ /* 0x000fc600078e00ff */
[----:B------:R-:W-:-:S04]  /*2370*/  FSEL R24, R13, |R24|, !P0 ;  /* 0x400000180d187208 */ /* 0x000fc80004000000 */
[C---:B------:R-:W-:Y:S02]  /*2380*/  IADD3 R13, PT, PT, R24.reuse, -0x3f2aaaab, RZ ;  /* 0xc0d55555180d7810 */ /* 0x040fe40007ffe0ff */
[----:B------:R-:W-:Y:S02]  /*2390*/  FSETP.NEU.AND P2, PT, R24, RZ, PT ;  /* 0x000000ff1800720b */ /* 0x000fe40003f4d000 */
[----:B------:R-:W-:-:S04]  /*23a0*/  LOP3.LUT R27, R13, 0xff800000, RZ, 0xc0, !PT ;  /* 0xff8000000d1b7812 */ /* 0x000fc800078ec0ff */
[-C--:B------:R-:W-:Y:S02]  /*23b0*/  IADD3 R13, PT, PT, R24, -R27.reuse, RZ ;  /* 0x8000001b180d7210 */ /* 0x080fe40007ffe0ff */
[----:B------:R-:W-:-:S03]  /*23c0*/  I2FP.F32.S32 R26, R27 ;  /* 0x0000001b001a7245 */ /* 0x000fc60000201400 */
[----:B------:R-:W-:-:S04]  /*23d0*/  FADD R28, R13, -1 ;  /* 0xbf8000000d1c7421 */ /* 0x000fc80000000000 */
[----:B------:R-:W-:-:S04]  /*23e0*/  FFMA R13, R28, -R29, 0.14084610342979431152 ;  /* 0x3e1039f61c0d7423 */ /* 0x000fc8000000081d */
[----:B------:R-:W-:-:S04]  /*23f0*/  FFMA R13, R28, R13, -0.12148627638816833496 ;  /* 0xbdf8cdcc1c0d7423 */ /* 0x000fc8000000000d */
[----:B------:R-:W-:-:S04]  /*2400*/  FFMA R13, R28, R13, 0.13980610668659210205 ;  /* 0x3e0f29551c0d7423 */ /* 0x000fc8000000000d */
[----:B------:R-:W-:-:S04]  /*2410*/  FFMA R13, R28, R13, -0.16684235632419586182 ;  /* 0xbe2ad8b91c0d7423 */ /* 0x000fc8000000000d */
[----:B------:R-:W-:-:S04]  /*2420*/  FFMA R13, R28, R13, 0.20012299716472625732 ;  /* 0x3e4ced0b1c0d7423 */ /* 0x000fc8000000000d */
[----:B------:R-:W-:-:S04]  /*2430*/  FFMA R13, R28, R13, -0.24999669194221496582 ;  /* 0xbe7fff221c0d7423 */ /* 0x000fc8000000000d */
[----:B------:R-:W-:-:S04]  /*2440*/  FFMA R13, R28, R13, 0.33333182334899902344 ;  /* 0x3eaaaa781c0d7423 */ /* 0x000fc8000000000d */
[----:B------:R-:W-:Y:S01]  /*2450*/  FFMA R29, R28, R13, -0.5 ;  /* 0xbf0000001c1d7423 */ /* 0x000fe2000000000d */
[----:B------:R-:W-:Y:S02]  /*2460*/  FSEL R13, RZ, -23, P0 ;  /* 0xc1b80000ff0d7808 */ /* 0x000fe40000000000 */
[----:B------:R-:W-:Y:S01]  /*2470*/  ISETP.GT.U32.AND P0, PT, R24, 0x7f7fffff, PT ;  /* 0x7f7fffff1800780c */ /* 0x000fe20003f04070 */
[----:B------:R-:W-:Y:S02]  /*2480*/  FMUL R29, R28, R29 ;  /* 0x0000001d1c1d7220 */ /* 0x000fe40000400000 */
[----:B------:R-:W-:Y:S02]  /*2490*/  FFMA R13, R26, 1.1920928955078125e-07, R13 ;  /* 0x340000001a0d7823 */ /* 0x000fe4000000000d */
[----:B------:R-:W-:-:S04]  /*24a0*/  FFMA R28, R28, R29, R28 ;  /* 0x0000001d1c1c7223 */ /* 0x000fc8000000001c */
[----:B------:R-:W-:-:S04]  /*24b0*/  FFMA R13, R13, 0.69314718246459960938, R28 ;  /* 0x3f3172180d0d7823 */ /* 0x000fc8000000001c */
[----:B------:R-:W-:-:S05]  /*24c0*/  @P0 FFMA R13, R24, R25, +INF ;  /* 0x7f800000180d0423 */ /* 0x000fca0000000019 */
[----:B------:R-:W-:Y:S01]  /*24d0*/  FSEL R13, -R13, +INF , P2 ;  /* 0x7f8000000d0d7808 */ /* 0x000fe20001000100 */
[----:B------:R-:W-:Y:S06]  /*24e0*/  BRA `(.L_x_26) ;  /* 0x0000000000c87947 */ /* 0x000fec0003800000 */
.L_x_27:
[----:B------:R-:W-:Y:S01]  /*24f0*/  FADD R13, |R24|, |R24| ;  /* 0x40000018180d7221 */ /* 0x000fe20000000200 */
[----:B------:R-:W-:Y:S01]  /*2500*/  HFMA2 R31, -RZ, RZ, 0.487060546875, -0.0625 ;  /* 0x37cbac00ff1f7431 */ /* 0x000fe200000001ff */
[----:B------:R-:W-:Y:S02]  /*2510*/  MOV R32, 0x3d2aaabb ;  /* 0x3d2aaabb00207802 */ /* 0x000fe40000000f00 */
[----:B------:R-:W0:Y:S01]  /*2520*/  FRND R27, R13 ;  /* 0x0000000d001b7307 */ /* 0x000e220000201000 */
[----:B------:R-:W-:-:S07]  /*2530*/  MOV R33, 0x3effffff ;  /* 0x3effffff00217802 */ /* 0x000fce0000000f00 */
[----:B------:R-:W1:Y:S01]  /*2540*/  F2I.NTZ R28, R13 ;  /* 0x0000000d001c7305 */ /* 0x000e620000203100 */
[----:B0-----:R-:W-:-:S04]  /*2550*/  FFMA R27, R27, -0.5, |R24| ;  /* 0xbf0000001b1b7823 */ /* 0x001fc80000000418 */
[----:B------:R-:W-:Y:S01]  /*2560*/  FMUL R27, R27, 3.1415927410125732422 ;  /* 0x40490fdb1b1b7820 */ /* 0x000fe20000400000 */
[----:B-1----:R-:W-:-:S03]  /*2570*/  LOP3.LUT R29, R28, 0x1, RZ, 0xc0, !PT ;  /* 0x000000011c1d7812 */ /* 0x002fc600078ec0ff */
[----:B------:R-:W-:Y:S01]  /*2580*/  FMUL R30, R27, R27 ;  /* 0x0000001b1b1e7220 */ /* 0x000fe20000400000 */
[----:B------:R-:W-:Y:S02]  /*2590*/  LOP3.LUT P2, RZ, R28, 0x2, RZ, 0xc0, !PT ;  /* 0x000000021cff7812 */ /* 0x000fe4000784c0ff */
[----:B------:R-:W-:Y:S01]  /*25a0*/  ISETP.NE.U32.AND P0, PT, R29, 0x1, PT ;  /* 0x000000011d00780c */ /* 0x000fe20003f05070 */
[----:B------:R-:W-:-:S03]  /*25b0*/  FFMA R29, R30, R31, -0.0013887860113754868507 ;  /* 0xbab607ed1e1d7423 */ /* 0x000fc6000000001f */
[----:B------:R-:W-:Y:S02]  /*25c0*/  FSEL R31, R32, 0.0083327032625675201416, !P0 ;  /* 0x3c0885e4201f7808 */ /* 0x000fe40004000000 */
[----:B------:R-:W-:Y:S02]  /*25d0*/  FSEL R29, R29, -0.00019574658654164522886, !P0 ;  /* 0xb94d41531d1d7808 */ /* 0x000fe40004000000 */
[----:B------:R-:W-:Y:S02]  /*25e0*/  FSEL R13, R27, 1, P0 ;  /* 0x3f8000001b0d7808 */ /* 0x000fe40000000000 */
[----:B------:R-:W-:Y:S01]  /*25f0*/  FSEL R32, -R33, -0.16666662693023681641, !P0 ;  /* 0xbe2aaaa821207808 */ /* 0x000fe20004000100 */
[C---:B------:R-:W-:Y:S02]  /*2600*/  FFMA R29, R30.reuse, R29, R31 ;  /* 0x0000001d1e1d7223 */ /* 0x040fe4000000001f */
[C---:B------:R-:W-:Y:S02]  /*2610*/  FFMA R28, R30.reuse, R13, RZ ;  /* 0x0000000d1e1c7223 */ /* 0x040fe400000000ff */
[----:B------:R-:W-:-:S04]  /*2620*/  FFMA R29, R30, R29, R32 ;  /* 0x0000001d1e1d7223 */ /* 0x000fc80000000020 */
[----:B------:R-:W-:Y:S01]  /*2630*/  FFMA R13, R28, R29, R13 ;  /* 0x0000001d1c0d7223 */ /* 0x000fe2000000000d */
[----:B------:R-:W-:-:S03]  /*2640*/  HFMA2 R28, -RZ, RZ, 1.5048828125, 33.21875 ;  /* 0x3e055027ff1c7431 */ /* 0x000fc600000001ff */
[----:B------:R-:W-:-:S04]  /*2650*/  @P2 FADD R13, RZ, -R13 ;  /* 0x8000000dff0d2221 */ /* 0x000fc80000000000 */
[----:B------:R-:W-:-:S05]  /*2660*/  FMUL R24, |R24|, |R13| ;  /* 0x4000000d18187220 */ /* 0x000fca0000400200 */
[----:B------:R-:W-:-:S13]  /*2670*/  FSETP.GEU.AND P0, PT, R24, 1.175494350822287508e-38, PT ;  /* 0x008000001800780b */ /* 0x000fda0003f0e000 */
[----:B------:R-:W-:-:S05]  /*2680*/  @!P0 FMUL R24, R24, 8388608 ;  /* 0x4b00000018188820 */ /* 0x000fca0000400000 */
[----:B------:R-:W-:-:S04]  /*2690*/  IADD3 R13, PT, PT, R24, -0x3f2aaaab, RZ ;  /* 0xc0d55555180d7810 */ /* 0x000fc80007ffe0ff */
[----:B------:R-:W-:-:S05]  /*26a0*/  LOP3.LUT R27, R13, 0xff800000, RZ, 0xc0, !PT ;  /* 0xff8000000d1b7812 */ /* 0x000fca00078ec0ff */
[----:B------:R-:W-:-:S04]  /*26b0*/  IMAD.IADD R13, R24, 0x1, -R27 ;  /* 0x00000001180d7824 */ /* 0x000fc800078e0a1b */
[----:B------:R-:W-:Y:S01]  /*26c0*/  FADD R29, R13, -1 ;  /* 0xbf8000000d1d7421 */ /* 0x000fe20000000000 */
[----:B------:R-:W-:Y:S02]  /*26d0*/  FSEL R13, RZ, -23, P0 ;  /* 0xc1b80000ff0d7808 */ /* 0x000fe40000000000 */
[----:B------:R-:W-:Y:S01]  /*26e0*/  ISETP.GT.U32.AND P0, PT, R24, 0x7f7fffff, PT ;  /* 0x7f7fffff1800780c */ /* 0x000fe20003f04070 */
        /* <DEDUP_REMOVED lines=8> */
[----:B------:R-:W-:-:S03]  /*2770*/  I2FP.F32.S32 R28, R27 ;  /* 0x0000001b001c7245 */ /* 0x000fc60000201400 */
[C---:B------:R-:W-:Y:S02]  /*2780*/  FMUL R30, R29.reuse, R30 ;  /* 0x0000001e1d1e7220 */ /* 0x040fe40000400000 */
[----:B------:R-:W-:Y:S02]  /*2790*/  FFMA R13, R28, 1.1920928955078125e-07, R13 ;  /* 0x340000001c0d7823 */ /* 0x000fe4000000000d */
[----:B------:R-:W-:-:S04]  /*27a0*/  FFMA R30, R29, R30, R29 ;  /* 0x0000001e1d1e7223 */ /* 0x000fc8000000001d */
[----:B------:R-:W-:Y:S01]  /*27b0*/  FFMA R13, R13, 0.69314718246459960938, R30 ;  /* 0x3f3172180d0d7823 */ /* 0x000fe2000000001e */
[C---:B------:R-:W-:Y:S01]  /*27c0*/  @P0 FFMA R13, R24.reuse, R25, +INF ;  /* 0x7f800000180d0423 */ /* 0x040fe20000000019 */
[----:B------:R-:W-:-:S03]  /*27d0*/  FSETP.NEU.AND P0, PT, R24, RZ, PT ;  /* 0x000000ff1800720b */ /* 0x000fc60003f0d000 */
[----:B------:R-:W-:-:S05]  /*27e0*/  FADD R13, -R13, 1.1447298526763916016 ;  /* 0x3f9286820d0d7421 */ /* 0x000fca0000000100 */
[----:B------:R-:W-:-:S05]  /*27f0*/  FSEL R13, R13, +INF , P0 ;  /* 0x7f8000000d0d7808 */ /* 0x000fca0000000000 */
[----:B------:R-:W-:-:S07]  /*2800*/  FADD R13, R13, -R26 ;  /* 0x8000001a0d0d7221 */ /* 0x000fce0000000000 */
.L_x_26:
[CC--:B------:R-:W-:Y:S01]  /*2810*/  FFMA R24, R0.reuse, R21.reuse, RZ ;  /* 0x0000001500187223 */ /* 0x0c0fe200000000ff */
[----:B------:R-:W-:Y:S01]  /*2820*/  FFMA R13, R0, R21, R13 ;  /* 0x00000015000d7223 */ /* 0x000fe2000000000d */
[----:B------:R-:W-:-:S03]  /*2830*/  FADD R27, R21, -1 ;  /* 0xbf800000151b7421 */ /* 0x000fc60000000000 */
[----:B------:R-:W-:-:S13]  /*2840*/  FSETP.GEU.AND P0, PT, |R24|, 1.175494350822287508e-38, PT ;  /* 0x008000001800780b */ /* 0x000fda0003f0e200 */
[----:B------:R-:W-:-:S04]  /*2850*/  @!P0 FMUL R24, R24, 16777216 ;  /* 0x4b80000018188820 */ /* 0x000fc80000400000 */
[----:B------:R-:W0:Y:S02]  /*2860*/  MUFU.LG2 R25, R24 ;  /* 0x0000001800197308 */ /* 0x000e240000000c00 */
[----:B0-----:R-:W-:-:S04]  /*2870*/  @!P0 FADD R25, R25, -24 ;  /* 0xc1c0000019198421 */ /* 0x001fc80000000000 */
[----:B------:R-:W-:-:S04]  /*2880*/  FMUL R26, R25, 0.69314718246459960938 ;  /* 0x3f317218191a7820 */ /* 0x000fc80000400000 */
[----:B------:R-:W-:-:S04]  /*2890*/  FFMA R13, R26, R27, -R13 ;  /* 0x0000001b1a0d7223 */ /* 0x000fc8000000080d */
[----:B------:R-:W-:-:S05]  /*28a0*/  FMUL R13, R13, 1.4426950216293334961 ;  /* 0x3fb8aa3b0d0d7820 */ /* 0x000fca0000400000 */
[----:B------:R-:W-:-:S13]  /*28b0*/  FSETP.GEU.AND P0, PT, R13, -126, PT ;  /* 0xc2fc00000d00780b */ /* 0x000fda0003f0e000 */
[----:B------:R-:W-:-:S04]  /*28c0*/  @!P0 FMUL R13, R13, 0.5 ;  /* 0x3f0000000d0d8820 */ /* 0x000fc80000400000 */
[----:B------:R-:W0:Y:S02]  /*28d0*/  MUFU.EX2 R25, R13 ;  /* 0x0000000d00197308 */ /* 0x000e240000000800 */
[----:B0-----:R-:W-:-:S04]  /*28e0*/  @!P0 FMUL R25, R25, R25 ;  /* 0x0000001919198220 */ /* 0x001fc80000400000 */
[----:B------:R-:W-:-:S04]  /*28f0*/  FADD R25, R25, R22 ;  /* 0x0000001619197221 */ /* 0x000fc80000000000 */
[----:B------:R-:W-:Y:S01]  /*2900*/  FADD R24, R25, -R22 ;  /* 0x8000001619187221 */ /* 0x000fe20000000000 */
[----:B------:R-:W-:-:S04]  /*2910*/  FSETP.GTU.AND P0, PT, R23, R25, PT ;  /* 0x000000191700720b */ /* 0x000fc80003f0c000 */
[----:B------:R-:W-:Y:S02]  /*2920*/  FSETP.LEU.OR P0, PT, R23, R22, P0 ;  /* 0x000000161700720b */ /* 0x000fe4000070b400 */
[----:B------:R-:W-:Y:S02]  /*2930*/  FSETP.GEU.AND P2, PT, R24, 9.9999997171806853657e-10, PT ;  /* 0x3089705f1800780b */ /* 0x000fe40003f4e000 */
[----:B------:R-:W-:-:S11]  /*2940*/  MOV R22, R25 ;  /* 0x0000001900167202 */ /* 0x000fd60000000f00 */
[----:B------:R-:W-:Y:S05]  /*2950*/  @P0 BRA P2, `(.L_x_28) ;  /* 0xfffffff000680947 */ /* 0x000fea000103ffff */
.L_x_17:
[----:B------:R-:W0:Y:S01]  /*2960*/  F2I.TRUNC.NTZ R13, R21 ;  /* 0x00000015000d7305 */ /* 0x000e22000020f100 */
[----:B------:R-:W-:Y:S02]  /*2970*/  MOV R40, RZ ;  /* 0x000000ff00287202 */ /* 0x000fe40000000f00 */
[----:B0-----:R-:W-:-:S13]  /*2980*/  ISETP.GE.AND P0, PT, R13, 0x1, PT ;  /* 0x000000010d00780c */ /* 0x001fda0003f06270 */
[----:B------:R-:W-:Y:S05]  /*2990*/  @!P0 BRA `(.L_x_29) ;  /* 0x0000000c00348947 */ /* 0x000fea0003800000 */
[----:B------:R-:W-:Y:S01]  /*29a0*/  MOV R21, R20 ;  /* 0x0000001400157202 */ /* 0x000fe20000000f00 */
[----:B------:R-:W-:Y:S01]  /*29b0*/  IMAD.MOV.U32 R40, RZ, RZ, RZ ;  /* 0x000000ffff287224 */ /* 0x000fe200078e00ff */
[----:B------:R-:W-:-:S06]  /*29c0*/  UMOV UR4, URZ ;  /* 0x000000ff00047c82 */ /* 0x000fcc0008000000 */
.L_x_39:
[----:B------:R-:W-:Y:S01]  /*29d0*/  ISETP.NE.AND P2, PT, R11, 0x1, PT ;  /* 0x000000010b00780c */ /* 0x000fe20003f45270 */
[----:B------:R-:W-:Y:S01]  /*29e0*/  UIADD3 UR4, UPT, UPT, UR4, 0x1, URZ ;  /* 0x0000000104047890 */ /* 0x000fe2000fffe0ff */
[----:B------:R-:W-:Y:S01]  /*29f0*/  HFMA2 R11, -RZ, RZ, 0, 0 ;  /* 0x00000000ff0b7431 */ /* 0x000fe200000001ff */
[----:B------:R-:W-:Y:S02]  /*2a00*/  MOV R20, R21 ;  /* 0x0000001500147202 */ /* 0x000fe40000000f00 */
[----:B------:R-:W-:Y:S02]  /*2a10*/  MOV R22, R12 ;  /* 0x0000000c00167202 */ /* 0x000fe40000000f00 */
[----:B------:R-:W-:-:S06]  /*2a20*/  ISETP.NE.AND P0, PT, R13, UR4, PT ;  /* 0x000000040d007c0c */ /* 0x000fcc000bf05270 */
[----:B------:R-:W-:Y:S07]  /*2a30*/  @!P2 BRA `(.L_x_30) ;  /* 0x0000000c0000a947 */ /* 0x000fee0003800000 */
[----:B------:R-:W-:Y:S01]  /*2a40*/  ISETP.NE.AND P2, PT, R21, 0x1, PT ;  /* 0x000000011500780c */ /* 0x000fe20003f45270 */
[----:B------:R-:W-:Y:S01]  /*2a50*/  IMAD.MOV.U32 R11, RZ, RZ, R18 ;  /* 0x000000ffff0b7224 */ /* 0x000fe200078e0012 */
[----:B------:R-:W-:Y:S02]  /*2a60*/  MOV R20, 0x3 ;  /* 0x0000000300147802 */ /* 0x000fe40000000f00 */
[----:B------:R-:W-:-:S09]  /*2a70*/  MOV R12, R10 ;  /* 0x0000000a000c7202 */ /* 0x000fd20000000f00 */
[----:B------:R-:W-:Y:S05]  /*2a80*/  @!P2 BRA `(.L_x_31) ;  /* 0x000000080014a947 */ /* 0x000fea0003800000 */
[----:B------:R-:W-:Y:S01]  /*2a90*/  ISETP.NE.AND P2, PT, R21, 0x2, PT ;  /* 0x000000021500780c */ /* 0x000fe20003f45270 */
[----:B------:R-:W-:Y:S02]  /*2aa0*/  UIADD3 UR5, UPT, UPT, UR16, -0x61c88647, URZ ;  /* 0x9e3779b910057890 */ /* 0x000fe4000fffe0ff */
[----:B------:R-:W-:-:S10]  /*2ab0*/  UIADD3 UR7, UPT, UPT, UR17, -0x4498517b, URZ ;  /* 0xbb67ae8511077890 */ /* 0x000fd4000fffe0ff */
[----:B------:R-:W-:Y:S05]  /*2ac0*/  @!P2 BRA `(.L_x_32) ;  /* 0x000000040010a947 */ /* 0x000fea0003800000 */
[----:B------:R-:W-:-:S13]  /*2ad0*/  ISETP.NE.AND P2, PT, R21, 0x3, PT ;  /* 0x000000031500780c */ /* 0x000fda0003f45270 */
[----:B------:R-:W-:Y:S05]  /*2ae0*/  @P2 BRA `(.L_x_33) ;  /* 0x0000000000f42947 */ /* 0x000fea0003800000 */
[----:B------:R-:W-:-:S04]  /*2af0*/  IADD3 R17, PT, PT, R17, 0x1, RZ ;  /* 0x0000000111117810 */ /* 0x000fc80007ffe0ff */
[C---:B------:R-:W-:Y:S01]  /*2b00*/  ISETP.NE.AND P2, PT, R17.reuse, RZ, PT ;  /* 0x000000ff1100720c */ /* 0x040fe20003f45270 */
[----:B------:R-:W-:-:S12]  /*2b10*/  IMAD.WIDE.U32 R20, R17, -0x2daee0ad, RZ ;  /* 0xd2511f5311147825 */ /* 0x000fd800078e00ff */
[----:B------:R-:W-:Y:S05]  /*2b20*/  @P2 BRA `(.L_x_34) ;  /* 0x0000000000202947 */ /* 0x000fea0003800000 */
[----:B------:R-:W-:-:S04]  /*2b30*/  IADD3 R16, PT, PT, R16, 0x1, RZ ;  /* 0x0000000110107810 */ /* 0x000fc80007ffe0ff */
[----:B------:R-:W-:-:S13]  /*2b40*/  ISETP.NE.AND P2, PT, R16, RZ, PT ;  /* 0x000000ff1000720c */ /* 0x000fda0003f45270 */
[----:B------:R-:W-:Y:S01]  /*2b50*/  @!P2 IADD3 R15, PT, PT, R15, 0x1, RZ ;  /* 0x000000010f0fa810 */ /* 0x000fe20007ffe0ff */
[----:B------:R-:W-:Y:S01]  /*2b60*/  @!P2 VIADD R10, R14, 0x1 ;  /* 0x000000010e0aa836 */ /* 0x000fe20000000000 */
[----:B------:R-:W-:Y:S02]  /*2b70*/  @!P2 MOV R16, RZ ;  /* 0x000000ff0010a202 */ /* 0x000fe40000000f00 */
[----:B------:R-:W-:-:S13]  /*2b80*/  ISETP.NE.AND P3, PT, R15, RZ, !P2 ;  /* 0x000000ff0f00720c */ /* 0x000fda0005765270 */
[----:B------:R-:W-:-:S04]  /*2b90*/  @P3 IADD3 R10, PT, PT, R14, RZ, RZ ;  /* 0x000000ff0e0a3210 */ /* 0x000fc80007ffe0ff */
[----:B------:R-:W-:-:S07]  /*2ba0*/  @!P2 MOV R14, R10 ;  /* 0x0000000a000ea202 */ /* 0x000fce0000000f00 */
.L_x_34:
[----:B------:R-:W-:Y:S01]  /*2bb0*/  IMAD.WIDE.U32 R22, R15, -0x326172a9, RZ ;  /* 0xcd9e8d570f167825 */ /* 0x000fe200078e00ff */
[----:B------:R-:W-:Y:S02]  /*2bc0*/  LOP3.LUT R10, R14, UR17, R21, 0x96, !PT ;  /* 0x000000110e0a7c12 */ /* 0x000fe4000f8e9615 */
[----:B------:R-:W-:Y:S02]  /*2bd0*/  MOV R12, R38 ;  /* 0x00000026000c7202 */ /* 0x000fe40000000f00 */
        /* <DEDUP_REMOVED lines=41> */
[----:B------:R-:W-:Y:S02]  /*2e70*/  IMAD.MOV.U32 R38, RZ, RZ, R20 ;  /* 0x000000ffff267224 */ /* 0x000fe400078e0014 */
[----:B------:R-:W-:Y:S01]  /*2e80*/  HFMA2 R20, -RZ, RZ, 0, 5.9604644775390625e-08 ;  /* 0x00000001ff147431 */ /* 0x000fe200000001ff */
[----:B------:R-:W-:Y:S02]  /*2e90*/  LOP3.LUT R18, R18, UR29, R21, 0x96, !PT ;  /* 0x0000001d12127c12 */ /* 0x000fe4000f8e9615 */
[----:B------:R-:W-:Y:S01]  /*2ea0*/  MOV R19, R11 ;  /* 0x0000000b00137202 */ /* 0x000fe20000000f00 */
[----:B------:R-:W-:Y:S06]  /*2eb0*/  BRA `(.L_x_31) ;  /* 0x0000000400087947 */ /* 0x000fec0003800000 */
.L_x_33:
[C---:B------:R-:W-:Y:S02]  /*2ec0*/  ISETP.NE.AND P2, PT, R21.reuse, RZ, PT ;  /* 0x000000ff1500720c */ /* 0x040fe40003f45270 */
[----:B------:R-:W-:Y:S02]  /*2ed0*/  IADD3 R20, PT, PT, R21, 0x2, RZ ;  /* 0x0000000215147810 */ /* 0x000fe40007ffe0ff */
[-C--:B------:R-:W-:Y:S02]  /*2ee0*/  MOV R12, R19.reuse ;  /* 0x00000013000c7202 */ /* 0x080fe40000000f00 */
[----:B------:R-:W-:Y:S01]  /*2ef0*/  SEL R11, R10, R19, !P2 ;  /* 0x000000130a0b7207 */ /* 0x000fe20005000000 */
[----:B------:R-:W-:Y:S06]  /*2f00*/  BRA `(.L_x_31) ;  /* 0x0000000000f47947 */ /* 0x000fec0003800000 */
.L_x_32:
[----:B------:R-:W-:-:S04]  /*2f10*/  VIADD R17, R17, 0x1 ;  /* 0x0000000111117836 */ /* 0x000fc80000000000 */
[C---:B------:R-:W-:Y:S01]  /*2f20*/  IMAD.WIDE.U32 R22, R17.reuse, -0x2daee0ad, RZ ;  /* 0xd2511f5311167825 */ /* 0x040fe200078e00ff */
[----:B------:R-:W-:-:S13]  /*2f30*/  ISETP.NE.AND P2, PT, R17, RZ, PT ;  /* 0x000000ff1100720c */ /* 0x000fda0003f45270 */
[----:B------:R-:W-:Y:S05]  /*2f40*/  @P2 BRA `(.L_x_35) ;  /* 0x0000000000202947 */ /* 0x000fea0003800000 */
[----:B------:R-:W-:-:S04]  /*2f50*/  IADD3 R16, PT, PT, R16, 0x1, RZ ;  /* 0x0000000110107810 */ /* 0x000fc80007ffe0ff */
[----:B------:R-:W-:-:S13]  /*2f60*/  ISETP.NE.AND P2, PT, R16, RZ, PT ;  /* 0x000000ff1000720c */ /* 0x000fda0003f45270 */
[----:B------:R-:W-:Y:S01]  /*2f70*/  @!P2 IADD3 R15, PT, PT, R15, 0x1, RZ ;  /* 0x000000010f0fa810 */ /* 0x000fe20007ffe0ff */
[----:B------:R-:W-:Y:S01]  /*2f80*/  @!P2 IMAD.MOV.U32 R16, RZ, RZ, RZ ;  /* 0x000000ffff10a224 */ /* 0x000fe200078e00ff */
[----:B------:R-:W-:Y:S02]  /*2f90*/  @!P2 IADD3 R10, PT, PT, R14, 0x1, RZ ;  /* 0x000000010e0aa810 */ /* 0x000fe40007ffe0ff */
[----:B------:R-:W-:-:S13]  /*2fa0*/  ISETP.NE.AND P3, PT, R15, RZ, !P2 ;  /* 0x000000ff0f00720c */ /* 0x000fda0005765270 */
[----:B------:R-:W-:-:S04]  /*2fb0*/  @P3 IADD3 R10, PT, PT, R14, RZ, RZ ;  /* 0x000000ff0e0a3210 */ /* 0x000fc80007ffe0ff */
[----:B------:R-:W-:-:S07]  /*2fc0*/  @!P2 MOV R14, R10 ;  /* 0x0000000a000ea202 */ /* 0x000fce0000000f00 */
.L_x_35:
        /* <DEDUP_REMOVED lines=13> */
[----:B------:R-:W-:-:S03]  /*30a0*/  UIADD3 UR7, UPT, UPT, UR16, -0x255992d5, URZ ;  /* 0xdaa66d2b10077890 */ /* 0x000fc6000fffe0ff */
[----:B------:R-:W-:Y:S01]  /*30b0*/  LOP3.LUT R20, R10, UR5, R25, 0x96, !PT ;  /* 0x000000050a147c12 */ /* 0x000fe2000f8e9619 */
[----:B------:R-:W-:Y:S01]  /*30c0*/  IMAD.WIDE.U32 R10, R11, -0x326172a9, RZ ;  /* 0xcd9e8d570b0a7825 */ /* 0x000fe200078e00ff */
[----:B------:R-:W-:-:S03]  /*30d0*/  UIADD3 UR5, UPT, UPT, UR17, 0x32370b8f, URZ ;  /* 0x32370b8f11057890 */ /* 0x000fc6000fffe0ff */
[----:B------:R-:W-:Y:S01]  /*30e0*/  IMAD.WIDE.U32 R20, R20, -0x2daee0ad, RZ ;  /* 0xd2511f5314147825 */ /* 0x000fe200078e00ff */
[----:B------:R-:W-:-:S04]  /*30f0*/  LOP3.LUT R23, R24, UR7, R11, 0x96, !PT ;  /* 0x0000000718177c12 */ /* 0x000fc8000f8e960b */
[----:B------:R-:W-:Y:S01]  /*3100*/  LOP3.LUT R24, R22, UR5, R21, 0x96, !PT ;  /* 0x0000000516187c12 */ /* 0x000fe2000f8e9615 */
[----:B------:R-:W-:Y:S01]  /*3110*/  IMAD.WIDE.U32 R22, R23, -0x2daee0ad, RZ ;  /* 0xd2511f5317167825 */ /* 0x000fe200078e00ff */
[----:B------:R-:W-:-:S03]  /*3120*/  UIADD3 UR5, UPT, UPT, UR16, 0x78dde6e4, URZ ;  /* 0x78dde6e410057890 */ /* 0x000fc6000fffe0ff */
        /* <DEDUP_REMOVED lines=21> */
[----:B------:R-:W-:Y:S02]  /*3280*/  LOP3.LUT R19, R24, UR28, R11, 0x96, !PT ;  /* 0x0000001c18137c12 */ /* 0x000fe4000f8e960b */
[----:B------:R-:W-:Y:S02]  /*3290*/  MOV R11, R38 ;  /* 0x00000026000b7202 */ /* 0x000fe40000000f00 */
[----:B------:R-:W-:Y:S01]  /*32a0*/  LOP3.LUT R21, R20, UR29, R23, 0x96, !PT ;  /* 0x0000001d14157c12 */ /* 0x000fe2000f8e9617 */
[----:B------:R-:W-:Y:S01]  /*32b0*/  IMAD.MOV.U32 R20, RZ, RZ, RZ ;  /* 0x000000ffff147224 */ /* 0x000fe200078e00ff */
[----:B------:R-:W-:Y:S02]  /*32c0*/  MOV R38, R22 ;  /* 0x0000001600267202 */ /* 0x000fe40000000f00 */
[----:B------:R-:W-:-:S07]  /*32d0*/  MOV R18, R21 ;  /* 0x0000001500127202 */ /* 0x000fce0000000f00 */
.L_x_31:
[----:B------:R-:W-:Y:S01]  /*32e0*/  I2FP.F32.U32 R12, R12 ;  /* 0x0000000c000c7245 */ /* 0x000fe20000201000 */
[----:B------:R-:W-:Y:S01]  /*32f0*/  IMAD.MOV.U32 R25, RZ, RZ, 0x3e055027 ;  /* 0x3e055027ff197424 */ /* 0x000fe200078e00ff */
[----:B------:R-:W-:Y:S02]  /*3300*/  MOV R21, 0x2f800000 ;  /* 0x2f80000000157802 */ /* 0x000fe40000000f00 */
[----:B------:R-:W-:-:S03]  /*3310*/  I2FP.F32.U32 R11, R11 ;  /* 0x0000000b000b7245 */ /* 0x000fc60000201000 */
[----:B------:R-:W-:-:S05]  /*3320*/  FFMA R12, R12, R21, 1.1641532182693481445e-10 ;  /* 0x2f0000000c0c7423 */ /* 0x000fca0000000015 */
[----:B------:R-:W-:-:S13]  /*3330*/  FSETP.GEU.AND P2, PT, R12, 1.175494350822287508e-38, PT ;  /* 0x008000000c00780b */ /* 0x000fda0003f4e000 */
[----:B------:R-:W-:-:S05]  /*3340*/  @!P2 FMUL R12, R12, 8388608 ;  /* 0x4b0000000c0ca820 */ /* 0x000fca0000400000 */
[----:B------:R-:W-:-:S04]  /*3350*/  IADD3 R21, PT, PT, R12, -0x3f2aaaab, RZ ;  /* 0xc0d555550c157810 */ /* 0x000fc80007ffe0ff */
[----:B------:R-:W-:-:S04]  /*3360*/  LOP3.LUT R23, R21, 0xff800000, RZ, 0xc0, !PT ;  /* 0xff80000015177812 */ /* 0x000fc800078ec0ff */
[-C--:B------:R-:W-:Y:S02]  /*3370*/  IADD3 R21, PT, PT, R12, -R23.reuse, RZ ;  /* 0x800000170c157210 */ /* 0x080fe40007ffe0ff */
[----:B------:R-:W-:Y:S02]  /*3380*/  I2FP.F32.S32 R22, R23 ;  /* 0x0000001700167245 */ /* 0x000fe40000201400 */
[----:B------:R-:W-:Y:S01]  /*3390*/  MOV R23, 0x7f800000 ;  /* 0x7f80000000177802 */ /* 0x000fe20000000f00 */
        /* <DEDUP_REMOVED lines=15> */
[C---:B------:R-:W-:Y:S01]  /*3490*/  @P2 FFMA R21, R12.reuse, R23, +INF ;  /* 0x7f8000000c152423 */ /* 0x040fe20000000017 */
[----:B------:R-:W-:-:S03]  /*34a0*/  FSETP.NEU.AND P2, PT, R12, RZ, PT ;  /* 0x000000ff0c00720b */ /* 0x000fc60003f4d000 */
[----:B------:R-:W-:-:S05]  /*34b0*/  FMUL R21, R21, -2 ;  /* 0xc000000015157820 */ /* 0x000fca0000400000 */
[----:B------:R-:W-:-:S04]  /*34c0*/  FSEL R23, R21, +INF , P2 ;  /* 0x7f80000015177808 */ /* 0x000fc80001000000 */
[----:B------:R-:W-:Y:S01]  /*34d0*/  IADD3 R12, PT, PT, R23, -0xd000000, RZ ;  /* 0xf3000000170c7810 */ /* 0x000fe20007ffe0ff */
[----:B------:R0:W1:Y:S03]  /*34e0*/  MUFU.RSQ R22, R23 ;  /* 0x0000001700167308 */ /* 0x0000660000001400 */
[----:B------:R-:W-:Y:S02]  /*34f0*/  ISETP.GT.U32.AND P2, PT, R12, 0x727fffff, PT ;  /* 0x727fffff0c00780c */ /* 0x000fe40003f44070 */
[----:B------:R-:W-:-:S05]  /*3500*/  MOV R12, 0x30c90fdb ;  /* 0x30c90fdb000c7802 */ /* 0x000fca0000000f00 */
[----:B------:R-:W-:-:S06]  /*3510*/  FFMA R24, R11, R12, 7.314590599882819788e-10 ;  /* 0x30490fdb0b187423 */ /* 0x000fcc000000000c */
[----:B0-----:R-:W-:Y:S05]  /*3520*/  @!P2 BRA `(.L_x_36) ;  /* 0x000000000018a947 */ /* 0x001fea0003800000 */
[----:B------:R-:W-:Y:S01]  /*3530*/  BSSY.RECONVERGENT B0, `(.L_x_37) ;  /* 0x0000004000007945 */ /* 0x000fe20003800200 */
[----:B------:R-:W-:Y:S02]  /*3540*/  MOV R11, R23 ;  /* 0x00000017000b7202 */ /* 0x000fe40000000f00 */
[----:B------:R-:W-:-:S07]  /*3550*/  MOV R30, 0x3570 ;  /* 0x00003570001e7802 */ /* 0x000fce0000000f00 */
[----:B-1----:R-:W-:Y:S05]  /*3560*/  CALL.REL.NOINC `($__internal_0_$__cuda_sm20_sqrt_rn_f32_slowpath) ;  /* 0x00000050009c7944 */ /* 0x002fea0003c00000 */
[----:B------:R-:W-:Y:S05]  /*3570*/  BSYNC.RECONVERGENT B0 ;  /* 0x0000000000007941 */ /* 0x000fea0003800200 */
.L_x_37:
[----:B------:R-:W-:Y:S05]  /*3580*/  BRA `(.L_x_38) ;  /* 0x0000000000107947 */ /* 0x000fea0003800000 */
.L_x_36:
[----:B-1----:R-:W-:Y:S01]  /*3590*/  FMUL.FTZ R12, R23, R22 ;  /* 0x00000016170c7220 */ /* 0x002fe20000410000 */
[----:B------:R-:W-:-:S03]  /*35a0*/  FMUL.FTZ R21, R22, 0.5 ;  /* 0x3f00000016157820 */ /* 0x000fc60000410000 */
[----:B------:R-:W-:-:S04]  /*35b0*/  FFMA R11, -R12, R12, R23 ;  /* 0x0000000c0c0b7223 */ /* 0x000fc80000000117 */
[----:B------:R-:W-:-:S07]  /*35c0*/  FFMA R12, R11, R21, R12 ;  /* 0x000000150b0c7223 */ /* 0x000fce000000000c */
.L_x_38:
[----:B------:R-:W-:Y:S01]  /*35d0*/  FMUL.RZ R24, R24, 0.15915493667125701904 ;  /* 0x3e22f98318187820 */ /* 0x000fe2000040c000 */
[----:B------:R-:W-:-:S03]  /*35e0*/  IMAD.MOV.U32 R11, RZ, RZ, 0x1 ;  /* 0x00000001ff0b7424 */ /* 0x000fc600078e00ff */
[----:B------:R-:W0:Y:S08]  /*35f0*/  MUFU.SIN R21, R24 ;  /* 0x0000001800157308 */ /* 0x000e300000000400 */
[----:B------:R-:W1:Y:S01]  /*3600*/  MUFU.COS R23, R24 ;  /* 0x0000001800177308 */ /* 0x000e620000000000 */
[----:B0-----:R-:W-:Y:S01]  /*3610*/  FMUL R22, R21, R12 ;  /* 0x0000000c15167220 */ /* 0x001fe20000400000 */
[----:B------:R-:W-:Y:S01]  /*3620*/  MOV R21, R20 ;  /* 0x0000001400157202 */ /* 0x000fe20000000f00 */
[----:B-1----:R-:W-:-:S07]  /*3630*/  FMUL R12, R23, R12 ;  /* 0x0000000c170c7220 */ /* 0x002fce0000400000 */
.L_x_30:
[----:B------:R-:W-:-:S04]  /*3640*/  FFMA R23, R9, R22, 1 ;  /* 0x3f80000009177423 */ /* 0x000fc80000000016 */
[----:B------:R-:W-:Y:S01]  /*3650*/  FADD R40, R23, R40 ;  /* 0x0000002817287221 */ /* 0x000fe20000000000 */
[----:B------:R-:W-:Y:S06]  /*3660*/  @P0 BRA `(.L_x_39) ;  /* 0xfffffff000d80947 */ /* 0x000fec000383ffff */
.L_x_29:
[----:B------:R-:W-:Y:S01]  /*3670*/  ISETP.GT.AND P0, PT, R7, R4, PT ;  /* 0x000000040700720c */ /* 0x000fe20003f04270 */
[----:B------:R-:W-:Y:S01]  /*3680*/  BSSY.RECONVERGENT B0, `(.L_x_40) ;  /* 0x00000ce000007945 */ /* 0x000fe20003800200 */
[----:B------:R-:W-:-:S11]  /*3690*/  MOV R13, R20 ;  /* 0x00000014000d7202 */ /* 0x000fd60000000f00 */
[----:B------:R-:W-:Y:S05]  /*36a0*/  @!P0 BRA `(.L_x_41) ;  /* 0x0000000c002c8947 */ /* 0x000fea0003800000 */
[----:B------:R-:W-:Y:S01]  /*36b0*/  IADD3 R20, PT, PT, R4, -R7, RZ ;  /* 0x8000000704147210 */ /* 0x000fe20007ffe0ff */
[----:B------:R-:W-:Y:S01]  /*36c0*/  BSSY.RECONVERGENT B1, `(.L_x_42) ;  /* 0x000005f000017945 */ /* 0x000fe20003800200 */
[----:B------:R-:W-:Y:S02]  /*36d0*/  ISETP.NE.AND P2, PT, R39, RZ, PT ;  /* 0x000000ff2700720c */ /* 0x000fe40003f45270 */
[----:B------:R-:W-:Y:S02]  /*36e0*/  ISETP.GT.U32.AND P0, PT, R20, -0x8, PT ;  /* 0xfffffff81400780c */ /* 0x000fe40003f04070 */
[----:B------:R-:W-:-:S11]  /*36f0*/  MOV R41, R4 ;  /* 0x0000000400297202 */ /* 0x000fd60000000f00 */
[----:B------:R-:W-:Y:S05]  /*3700*/  @P0 BRA `(.L_x_43) ;  /* 0x0000000400680947 */ /* 0x000fea0003800000 */
[----:B------:R-:W0:Y:S01]  /*3710*/  S2R R21, SR_CgaCtaId ;  /* 0x0000000000157919 */ /* 0x000e220000008800 */
[----:B------:R-:W-:Y:S01]  /*3720*/  IMAD.IADD R42, R7, 0x1, -R4 ;  /* 0x00000001072a7824 */ /* 0x000fe200078e0a04 */
[----:B------:R-:W-:Y:S01]  /*3730*/  MOV R46, 0x400 ;  /* 0x00000400002e7802 */ /* 0x000fe20000000f00 */
[----:B------:R-:W-:Y:S01]  /*3740*/  HFMA2 R47, -RZ, RZ, 0, 0 ;  /* 0x00000000ff2f7431 */ /* 0x000fe200000001ff */
[----:B------:R-:W-:Y:S02]  /*3750*/  MOV R41, R4 ;  /* 0x0000000400297202 */ /* 0x000fe40000000f00 */
[----:B------:R-:W-:Y:S02]  /*3760*/  LOP3.LUT R42, R42, 0xfffffff8, RZ, 0xc0, !PT ;  /* 0xfffffff82a2a7812 */ /* 0x000fe400078ec0ff */
[----:B0-----:R-:W-:-:S07]  /*3770*/  LEA R46, R21, R46, 0x18 ;  /* 0x0000002e152e7211 */ /* 0x001fce00078ec0ff */
.L_x_44:
[----:B0-----:R-:W-:-:S05]  /*3780*/  IMAD.WIDE R44, R41, 0x4, R36 ;  /* 0x00000004292c7825 */ /* 0x001fca00078e0224 */
[----:B------:R-:W2:Y:S04]  /*3790*/  LDG.E R22, desc[UR14][R44.64] ;  /* 0x0000000e2c167981 */ /* 0x000ea8000c1e1900 */
[----:B------:R-:W3:Y:S04]  /*37a0*/  LDG.E R28, desc[UR14][R44.64+0xc] ;  /* 0x00000c0e2c1c7981 */ /* 0x000ee8000c1e1900 */
[----:B------:R-:W4:Y:S04]  /*37b0*/  LDG.E R24, desc[UR14][R44.64+0x4] ;  /* 0x0000040e2c187981 */ /* 0x000f28000c1e1900 */
[----:B------:R-:W4:Y:S04]  /*37c0*/  LDG.E R30, desc[UR14][R44.64+0x10] ;  /* 0x0000100e2c1e7981 */ /* 0x000f28000c1e1900 */
[----:B------:R-:W4:Y:S04]  /*37d0*/  LDG.E R26, desc[UR14][R44.64+0x8] ;  /* 0x0000080e2c1a7981 */ /* 0x000f28000c1e1900 */
[----:B------:R-:W4:Y:S04]  /*37e0*/  LDG.E R32, desc[UR14][R44.64+0x14] ;  /* 0x0000140e2c207981 */ /* 0x000f28000c1e1900 */
[----:B------:R-:W4:Y:S04]  /*37f0*/  LDG.E R20, desc[UR14][R44.64+0x18] ;  /* 0x0000180e2c147981 */ /* 0x000f28000c1e1900 */
[----:B------:R0:W4:Y:S01]  /*3800*/  LDG.E R34, desc[UR14][R44.64+0x1c] ;  /* 0x00001c0e2c227981 */ /* 0x000122000c1e1900 */
[----:B------:R-:W-:Y:S01]  /*3810*/  MOV R21, RZ ;  /* 0x000000ff00157202 */ /* 0x000fe20000000f00 */
[----:B------:R-:W-:Y:S01]  /*3820*/  IMAD.MOV.U32 R23, RZ, RZ, RZ ;  /* 0x000000ffff177224 */ /* 0x000fe200078e00ff */
[----:B------:R-:W-:-:S02]  /*3830*/  MOV R48, 0xc2000000 ;  /* 0xc200000000307802 */ /* 0x000fc40000000f00 */
[----:B------:R-:W-:Y:S01]  /*3840*/  MOV R25, RZ ;  /* 0x000000ff00197202 */ /* 0x000fe20000000f00 */
[----:B------:R-:W-:Y:S01]  /*3850*/  UMOV UR4, UR13 ;  /* 0x0000000d00047c82 */ /* 0x000fe20008000000 */
[----:B------:R-:W-:Y:S01]  /*3860*/  MOV R27, RZ ;  /* 0x000000ff001b7202 */ /* 0x000fe20000000f00 */
[----:B------:R-:W-:Y:S01]  /*3870*/  UMOV UR5, URZ ;  /* 0x000000ff00057c82 */ /* 0x000fe20008000000 */
[----:B------:R-:W-:Y:S01]  /*3880*/  MOV R29, RZ ;  /* 0x000000ff001d7202 */ /* 0x000fe20000000f00 */
[----:B------:R-:W-:Y:S01]  /*3890*/  IMAD.MOV.U32 R33, RZ, RZ, RZ ;  /* 0x000000ffff217224 */ /* 0x000fe200078e00ff */
[----:B------:R-:W-:Y:S02]  /*38a0*/  MOV R31, RZ ;  /* 0x000000ff001f7202 */ /* 0x000fe40000000f00 */
[----:B------:R-:W-:Y:S01]  /*38b0*/  MOV R35, RZ ;  /* 0x000000ff00237202 */ /* 0x000fe20000000f00 */
[----:B--2---:R-:W-:Y:S01]  /*38c0*/  FADD R22, R22, -UR6 ;  /* 0x8000000616167e21 */ /* 0x004fe20008000000 */
[----:B---3--:R-:W-:-:S03]  /*38d0*/  FADD R28, R28, -UR6 ;  /* 0x800000061c1c7e21 */ /* 0x008fc60008000000 */
[----:B0-----:R-:W-:Y:S01]  /*38e0*/  FADD R45, R22, -UR27 ;  /* 0x8000001b162d7e21 */ /* 0x001fe20008000000 */
[----:B----4-:R-:W-:Y:S01]  /*38f0*/  FADD R24, R24, -UR6 ;  /* 0x8000000618187e21 */ /* 0x010fe20008000000 */
[----:B------:R-:W-:Y:S01]  /*3900*/  FADD R53, R28, -UR27 ;  /* 0x8000001b1c357e21 */ /* 0x000fe20008000000 */
[----:B------:R-:W-:Y:S02]  /*3910*/  FADD R30, R30, -UR6 ;  /* 0x800000061e1e7e21 */ /* 0x000fe40008000000 */
[----:B------:R-:W-:Y:S01]  /*3920*/  FADD R49, R24, -UR27 ;  /* 0x8000001b18317e21 */ /* 0x000fe20008000000 */
[----:B------:R-:W-:Y:S01]  /*3930*/  FADD R26, R26, -UR6 ;  /* 0x800000061a1a7e21 */ /* 0x000fe20008000000 */
[----:B------:R-:W-:Y:S01]  /*3940*/  FADD R28, R30, -UR27 ;  /* 0x8000001b1e1c7e21 */ /* 0x000fe20008000000 */
[----:B------:R-:W-:Y:S02]  /*3950*/  FADD R32, R32, -UR6 ;  /* 0x8000000620207e21 */ /* 0x000fe40008000000 */
[----:B------:R-:W-:Y:S01]  /*3960*/  FADD R51, R26, -UR27 ;  /* 0x8000001b1a337e21 */ /* 0x000fe20008000000 */
[----:B------:R-:W-:Y:S01]  /*3970*/  FADD R20, R20, -UR6 ;  /* 0x8000000614147e21 */ /* 0x000fe20008000000 */
[----:B------:R-:W-:Y:S01]  /*3980*/  FADD R30, R32, -UR27 ;  /* 0x8000001b201e7e21 */ /* 0x000fe20008000000 */
[----:B------:R-:W-:Y:S01]  /*3990*/  FFMA R22, R8, R49, 0.5 ;  /* 0x3f00000008167423 */ /* 0x000fe20000000031 */
[----:B------:R-:W-:Y:S01]  /*39a0*/  FADD R34, R34, -UR6 ;  /* 0x8000000622227e21 */ /* 0x000fe20008000000 */
[----:B------:R-:W-:Y:S01]  /*39b0*/  FADD R32, R20, -UR27 ;  /* 0x8000001b14207e21 */ /* 0x000fe20008000000 */
[C---:B------:R-:W-:Y:S01]  /*39c0*/  FFMA R20, R8.reuse, R45, 0.5 ;  /* 0x3f00000008147423 */ /* 0x040fe2000000002d */
[----:B------:R-:W-:Y:S01]  /*39d0*/  FFMA R24, R8, R51, 0.5 ;  /* 0x3f00000008187423 */ /* 0x000fe20000000033 */
[----:B------:R-:W-:Y:S01]  /*39e0*/  FADD R34, R34, -UR27 ;  /* 0x8000001b22227e21 */ /* 0x000fe20008000000 */
[C---:B------:R-:W-:Y:S01]  /*39f0*/  FFMA R26, R8.reuse, R53, 0.5 ;  /* 0x3f000000081a7423 */ /* 0x040fe20000000035 */
[C---:B------:R-:W-:Y:S01]  /*3a00*/  FFMA R28, R8.reuse, R28, 0.5 ;  /* 0x3f000000081c7423 */ /* 0x040fe2000000001c */
[----:B------:R0:W5:Y:S01]  /*3a10*/  TEX.LL RZ, R21, R20, R48, UR4, 2D, 0x1 ;  /* 0x28ff043014157f60 */ /* 0x00016200089e01ff */
[----:B------:R1:W5:Y:S01]  /*3a20*/  TEX.LL RZ, R23, R22, R48, UR4, 2D, 0x1 ;  /* 0x28ff043016177f60 */ /* 0x00036200089e01ff */
[----:B------:R2:W5:Y:S01]  /*3a30*/  TEX.LL RZ, R25, R24, R48, UR4, 2D, 0x1 ;  /* 0x28ff043018197f60 */ /* 0x00056200089e01ff */
[----:B------:R3:W5:Y:S01]  /*3a40*/  TEX.LL RZ, R27, R26, R48, UR4, 2D, 0x1 ;  /* 0x28ff04301a1b7f60 */ /* 0x00076200089e01ff */
[----:B------:R4:W5:Y:S01]  /*3a50*/  TEX.LL RZ, R29, R28, R48, UR4, 2D, 0x1 ;  /* 0x28ff04301c1d7f60 */ /* 0x00096200089e01ff */
[C---:B------:R-:W-:Y:S01]  /*3a60*/  FFMA R30, R8.reuse, R30, 0.5 ;  /* 0x3f000000081e7423 */ /* 0x040fe2000000001e */
[C---:B------:R-:W-:Y:S01]  /*3a70*/  FFMA R32, R8.reuse, R32, 0.5 ;  /* 0x3f00000008207423 */ /* 0x040fe20000000020 */
[----:B------:R-:W-:-:S02]  /*3a80*/  FFMA R34, R8, R34, 0.5 ;  /* 0x3f00000008227423 */ /* 0x000fc40000000022 */
[----:B------:R4:W5:Y:S01]  /*3a90*/  TEX.LL RZ, R31, R30, R48, UR4, 2D, 0x1 ;  /* 0x28ff04301e1f7f60 */ /* 0x00096200089e01ff */
[----:B------:R-:W5:Y:S01]  /*3aa0*/  TEX.LL RZ, R33, R32, R48, UR4, 2D, 0x1 ;  /* 0x28ff043020217f60 */ /* 0x000f6200089e01ff */
[----:B------:R-:W5:Y:S01]  /*3ab0*/  TEX.LL RZ, R35, R34, R48, UR4, 2D, 0x1 ;  /* 0x28ff043022237f60 */ /* 0x000f6200089e01ff */
[----:B------:R-:W-:-:S05]  /*3ac0*/  LEA R44, R41, R46, 0x2 ;  /* 0x0000002e292c7211 */ /* 0x000fca00078e10ff */
[----:B------:R-:W4:Y:S04]  /*3ad0*/  LDS R50, [R44] ;  /* 0x000000002c327984 */ /* 0x000f280000000800 */
[----:B------:R-:W4:Y:S04]  /*3ae0*/  LDS R52, [R44+0x4] ;  /* 0x000004002c347984 */ /* 0x000f280000000800 */
[----:B0-----:R-:W0:Y:S04]  /*3af0*/  LDS R20, [R44+0x8] ;  /* 0x000008002c147984 */ /* 0x001e280000000800 */
[----:B-1----:R-:W1:Y:S04]  /*3b00*/  LDS R22, [R44+0xc] ;  /* 0x00000c002c167984 */ /* 0x002e680000000800 */
[----:B--2---:R-:W2:Y:S04]  /*3b10*/  LDS R24, [R44+0x10] ;  /* 0x000010002c187984 */ /* 0x004ea80000000800 */
[----:B---3--:R-:W3:Y:S04]  /*3b20*/  LDS R26, [R44+0x14] ;  /* 0x000014002c1a7984 */ /* 0x008ee80000000800 */
[----:B----4-:R-:W4:Y:S04]  /*3b30*/  LDS R28, [R44+0x18] ;  /* 0x000018002c1c7984 */ /* 0x010f280000000800 */
[----:B------:R-:W4:Y:S01]  /*3b40*/  LDS R30, [R44+0x1c] ;  /* 0x00001c002c1e7984 */ /* 0x000f220000000800 */
[----:B------:R-:W-:-:S04]  /*3b50*/  IADD3 R47, PT, PT, R47, 0x8, RZ ;  /* 0x000000082f2f7810 */ /* 0x000fc80007ffe0ff */
[----:B------:R-:W-:Y:S02]  /*3b60*/  ISETP.NE.AND P0, PT, R47, R42, PT ;  /* 0x0000002a2f00720c */ /* 0x000fe40003f05270 */
[----:B------:R-:W-:Y:S01]  /*3b70*/  IADD3 R41, PT, PT, R41, 0x8, RZ ;  /* 0x0000000829297810 */ /* 0x000fe20007ffe0ff */
[----:B------:R-:W-:-:S04]  /*3b80*/  DEPBAR.LE SB5, 0x5 ;  /* 0x0000d1400000791a */ /* 0x000fc80000000000 */
[-C--:B------:R-:W-:Y:S01]  /*3b90*/  FFMA R21, R21, R40.reuse, R50 ;  /* 0x0000002815157223 */ /* 0x080fe20000000032 */
[-C--:B------:R-:W-:Y:S01]  /*3ba0*/  FFMA R23, R23, R40.reuse, R52 ;  /* 0x0000002817177223 */ /* 0x080fe20000000034 */
[----:B0-----:R-:W-:Y:S01]  /*3bb0*/  FFMA R25, R25, R40, R20 ;  /* 0x0000002819197223 */ /* 0x001fe20000000014 */
[----:B------:R-:W-:-:S04]  /*3bc0*/  DEPBAR.LE SB5, 0x2 ;  /* 0x0000d0800000791a */ /* 0x000fc80000000000 */
[-C--:B-1----:R-:W-:Y:S01]  /*3bd0*/  FFMA R27, R27, R40.reuse, R22 ;  /* 0x000000281b1b7223 */ /* 0x082fe20000000016 */
[-C--:B--2---:R-:W-:Y:S01]  /*3be0*/  FFMA R29, R29, R40.reuse, R24 ;  /* 0x000000281d1d7223 */ /* 0x084fe20000000018 */
[-C--:B---3--:R-:W-:Y:S01]  /*3bf0*/  FFMA R31, R31, R40.reuse, R26 ;  /* 0x000000281f1f7223 */ /* 0x088fe2000000001a */
[-C--:B----45:R-:W-:Y:S01]  /*3c00*/  FFMA R33, R33, R40.reuse, R28 ;  /* 0x0000002821217223 */ /* 0x0b0fe2000000001c */
[----:B------:R-:W-:Y:S01]  /*3c10*/  FFMA R35, R35, R40, R30 ;  /* 0x0000002823237223 */ /* 0x000fe2000000001e */
[----:B------:R0:W-:Y:S04]  /*3c20*/  STS [R44], R21 ;  /* 0x000000152c007388 */ /* 0x0001e80000000800 */
[----:B------:R0:W-:Y:S04]  /*3c30*/  STS [R44+0x4], R23 ;  /* 0x000004172c007388 */ /* 0x0001e80000000800 */
[----:B------:R0:W-:Y:S04]  /*3c40*/  STS [R44+0x8], R25 ;  /* 0x000008192c007388 */ /* 0x0001e80000000800 */
[----:B------:R0:W-:Y:S04]  /*3c50*/  STS [R44+0xc], R27 ;  /* 0x00000c1b2c007388 */ /* 0x0001e80000000800 */
[----:B------:R0:W-:Y:S04]  /*3c60*/  STS [R44+0x10], R29 ;  /* 0x0000101d2c007388 */ /* 0x0001e80000000800 */
[----:B------:R0:W-:Y:S04]  /*3c70*/  STS [R44+0x14], R31 ;  /* 0x0000141f2c007388 */ /* 0x0001e80000000800 */
[----:B------:R0:W-:Y:S04]  /*3c80*/  STS [R44+0x18], R33 ;  /* 0x000018212c007388 */ /* 0x0001e80000000800 */
[----:B------:R0:W-:Y:S01]  /*3c90*/  STS [R44+0x1c], R35 ;  /* 0x00001c232c007388 */ /* 0x0001e20000000800 */
[----:B------:R-:W-:Y:S05]  /*3ca0*/  @P0 BRA `(.L_x_44) ;  /* 0xfffffff800b40947 */ /* 0x000fea000383ffff */
.L_x_43:
[----:B------:R-:W-:Y:S05]  /*3cb0*/  BSYNC.RECONVERGENT B1 ;  /* 0x0000000000017941 */ /* 0x000fea0003800200 */
.L_x_42:
[----:B------:R-:W-:Y:S05]  /*3cc0*/  @!P2 BRA `(.L_x_41) ;  /* 0x0000000400a4a947 */ /* 0x000fea0003800000 */
[----:B------:R-:W-:Y:S01]  /*3cd0*/  VIADD R20, R39, 0xffffffff ;  /* 0xffffffff27147836 */ /* 0x000fe20000000000 */
[----:B------:R-:W-:Y:S01]  /*3ce0*/  IADD3 R30, PT, PT, -R4, R7, RZ ;  /* 0x00000007041e7210 */ /* 0x000fe20007ffe1ff */
[----:B------:R-:W-:Y:S03]  /*3cf0*/  BSSY.RECONVERGENT B1, `(.L_x_45) ;  /* 0x0000032000017945 */ /* 0x000fe60003800200 */
[----:B------:R-:W-:Y:S02]  /*3d00*/  ISETP.GE.U32.AND P0, PT, R20, 0x3, PT ;  /* 0x000000031400780c */ /* 0x000fe40003f06070 */
[----:B0-----:R-:W-:-:S11]  /*3d10*/  LOP3.LUT P2, R33, R30, 0x3, RZ, 0xc0, !PT ;  /* 0x000000031e217812 */ /* 0x001fd6000784c0ff */
[----:B------:R-:W-:Y:S05]  /*3d20*/  @!P0 BRA `(.L_x_46) ;  /* 0x0000000000b88947 */ /* 0x000fea0003800000 */
[----:B------:R-:W-:-:S05]  /*3d30*/  IMAD.WIDE R28, R41, 0x4, R36 ;  /* 0x00000004291c7825 */ /* 0x000fca00078e0224 */
[----:B------:R-:W2:Y:S04]  /*3d40*/  LDG.E R20, desc[UR14][R28.64] ;  /* 0x0000000e1c147981 */ /* 0x000ea8000c1e1900 */
[----:B------:R-:W3:Y:S04]  /*3d50*/  LDG.E R22, desc[UR14][R28.64+0x4] ;  /* 0x0000040e1c167981 */ /* 0x000ee8000c1e1900 */
[----:B------:R-:W4:Y:S04]  /*3d60*/  LDG.E R24, desc[UR14][R28.64+0x8] ;  /* 0x0000080e1c187981 */ /* 0x000f28000c1e1900 */
[----:B------:R0:W4:Y:S01]  /*3d70*/  LDG.E R26, desc[UR14][R28.64+0xc] ;  /* 0x00000c0e1c1a7981 */ /* 0x000122000c1e1900 */
[----:B------:R-:W-:Y:S01]  /*3d80*/  HFMA2 R23, -RZ, RZ, 0, 0 ;  /* 0x00000000ff177431 */ /* 0x000fe200000001ff */
[----:B------:R-:W-:Y:S01]  /*3d90*/  MOV R21, RZ ;  /* 0x000000ff00157202 */ /* 0x000fe20000000f00 */
[----:B------:R-:W-:-:S02]  /*3da0*/  HFMA2 R44, -RZ, RZ, -3, 0 ;  /* 0xc2000000ff2c7431 */ /* 0x000fc400000001ff */
[----:B------:R-:W-:Y:S01]  /*3db0*/  IMAD.MOV.U32 R25, RZ, RZ, RZ ;  /* 0x000000ffff197224 */ /* 0x000fe200078e00ff */
[----:B------:R-:W-:Y:S01]  /*3dc0*/  MOV R27, RZ ;  /* 0x000000ff001b7202 */ /* 0x000fe20000000f00 */
[----:B------:R-:W-:Y:S01]  /*3dd0*/  UMOV UR4, UR13 ;  /* 0x0000000d00047c82 */ /* 0x000fe20008000000 */
[----:B------:R-:W-:Y:S01]  /*3de0*/  UMOV UR5, URZ ;  /* 0x000000ff00057c82 */ /* 0x000fe20008000000 */
[----:B--2---:R-:W-:Y:S01]  /*3df0*/  FADD R20, R20, -UR6 ;  /* 0x8000000614147e21 */ /* 0x004fe20008000000 */
[----:B---3--:R-:W-:-:S03]  /*3e00*/  FADD R22, R22, -UR6 ;  /* 0x8000000616167e21 */ /* 0x008fc60008000000 */
[----:B0-----:R-:W-:Y:S01]  /*3e10*/  FADD R29, R20, -UR27 ;  /* 0x8000001b141d7e21 */ /* 0x001fe20008000000 */
[----:B----4-:R-:W-:Y:S01]  /*3e20*/  FADD R24, R24, -UR6 ;  /* 0x8000000618187e21 */ /* 0x010fe20008000000 */
[----:B------:R-:W-:Y:S02]  /*3e30*/  FADD R31, R22, -UR27 ;  /* 0x8000001b161f7e21 */ /* 0x000fe40008000000 */
[----:B------:R-:W-:Y:S01]  /*3e40*/  FFMA R20, R8, R29, 0.5 ;  /* 0x3f00000008147423 */ /* 0x000fe2000000001d */
[----:B------:R-:W-:Y:S01]  /*3e50*/  FADD R26, R26, -UR6 ;  /* 0x800000061a1a7e21 */ /* 0x000fe20008000000 */
[----:B------:R-:W-:Y:S01]  /*3e60*/  FADD R35, R24, -UR27 ;  /* 0x8000001b18237e21 */ /* 0x000fe20008000000 */
[----:B------:R-:W-:Y:S02]  /*3e70*/  FFMA R22, R8, R31, 0.5 ;  /* 0x3f00000008167423 */ /* 0x000fe4000000001f */
[----:B------:R-:W-:Y:S01]  /*3e80*/  FADD R45, R26, -UR27 ;  /* 0x8000001b1a2d7e21 */ /* 0x000fe20008000000 */
[C---:B------:R-:W-:Y:S01]  /*3e90*/  FFMA R24, R8.reuse, R35, 0.5 ;  /* 0x3f00000008187423 */ /* 0x040fe20000000023 */
[----:B------:R-:W5:Y:S01]  /*3ea0*/  TEX.LL RZ, R21, R20, R44, UR4, 2D, 0x1 ;  /* 0x28ff042c14157f60 */ /* 0x000f6200089e01ff */
[----:B------:R-:W5:Y:S01]  /*3eb0*/  TEX.LL RZ, R23, R22, R44, UR4, 2D, 0x1 ;  /* 0x28ff042c16177f60 */ /* 0x000f6200089e01ff */
[----:B------:R-:W-:Y:S01]  /*3ec0*/  FFMA R26, R8, R45, 0.5 ;  /* 0x3f000000081a7423 */ /* 0x000fe2000000002d */
[----:B------:R-:W5:Y:S03]  /*3ed0*/  TEX.LL RZ, R25, R24, R44, UR4, 2D, 0x1 ;  /* 0x28ff042c18197f60 */ /* 0x000f6600089e01ff */
[----:B------:R0:W5:Y:S02]  /*3ee0*/  TEX.LL RZ, R27, R26, R44, UR4, 2D, 0x1 ;  /* 0x28ff042c1a1b7f60 */ /* 0x00016400089e01ff */
[----:B0-----:R-:W0:Y:S01]  /*3ef0*/  S2UR UR5, SR_CgaCtaId ;  /* 0x00000000000579c3 */ /* 0x001e220000008800 */
[----:B------:R-:W-:-:S02]  /*3f00*/  UMOV UR4, 0x400 ;  /* 0x0000040000047882 */ /* 0x000fc40000000000 */
[----:B0-----:R-:W-:-:S06]  /*3f10*/  ULEA UR4, UR5, UR4, 0x18 ;  /* 0x0000000405047291 */ /* 0x001fcc000f8ec0ff */
[C---:B------:R-:W-:Y:S02]  /*3f20*/  LEA R28, R41.reuse, UR4, 0x2 ;  /* 0x00000004291c7c11 */ /* 0x040fe4000f8e10ff */
[----:B------:R-:W-:-:S03]  /*3f30*/  IADD3 R41, PT, PT, R41, 0x4, RZ ;  /* 0x0000000429297810 */ /* 0x000fc60007ffe0ff */
[----:B------:R-:W0:Y:S04]  /*3f40*/  LDS R32, [R28] ;  /* 0x000000001c207984 */ /* 0x000e280000000800 */
[----:B------:R-:W1:Y:S04]  /*3f50*/  LDS R34, [R28+0x4] ;  /* 0x000004001c227984 */ /* 0x000e680000000800 */
[----:B------:R-:W2:Y:S04]  /*3f60*/  LDS R42, [R28+0x8] ;  /* 0x000008001c2a7984 */ /* 0x000ea80000000800 */
[----:B------:R-:W3:Y:S01]  /*3f70*/  LDS R20, [R28+0xc] ;  /* 0x00000c001c147984 */ /* 0x000ee20000000800 */
[----:B------:R-:W-:-:S04]  /*3f80*/  DEPBAR.LE SB5, 0x1 ;  /* 0x0000d0400000791a */ /* 0x000fc80000000000 */
[-C--:B0-----:R-:W-:Y:S01]  /*3f90*/  FFMA R21, R21, R40.reuse, R32 ;  /* 0x0000002815157223 */ /* 0x081fe20000000020 */
[-C--:B-1----:R-:W-:Y:S01]  /*3fa0*/  FFMA R23, R23, R40.reuse, R34 ;  /* 0x0000002817177223 */ /* 0x082fe20000000022 */
[----:B--2---:R-:W-:-:S03]  /*3fb0*/  FFMA R25, R25, R40, R42 ;  /* 0x0000002819197223 */ /* 0x004fc6000000002a */
[----:B------:R0:W-:Y:S01]  /*3fc0*/  STS [R28], R21 ;  /* 0x000000151c007388 */ /* 0x0001e20000000800 */
[----:B---3-5:R-:W-:-:S03]  /*3fd0*/  FFMA R27, R27, R40, R20 ;  /* 0x000000281b1b7223 */ /* 0x028fc60000000014 */
[----:B------:R0:W-:Y:S04]  /*3fe0*/  STS [R28+0x4], R23 ;  /* 0x000004171c007388 */ /* 0x0001e80000000800 */
[----:B------:R0:W-:Y:S04]  /*3ff0*/  STS [R28+0x8], R25 ;  /* 0x000008191c007388 */ /* 0x0001e80000000800 */
[----:B------:R0:W-:Y:S02]  /*4000*/  STS [R28+0xc], R27 ;  /* 0x00000c1b1c007388 */ /* 0x0001e40000000800 */
.L_x_46:
[----:B------:R-:W-:Y:S05]  /*4010*/  BSYNC.RECONVERGENT B1 ;  /* 0x0000000000017941 */ /* 0x000fea0003800200 */
.L_x_45:
[----:B------:R-:W-:Y:S05]  /*4020*/  @!P2 BRA `(.L_x_41) ;  /* 0x0000000000cca947 */ /* 0x000fea0003800000 */
[----:B------:R-:W-:Y:S01]  /*4030*/  ISETP.NE.AND P0, PT, R33, 0x1, PT ;  /* 0x000000012100780c */ /* 0x000fe20003f05270 */
[----:B------:R-:W-:Y:S01]  /*4040*/  BSSY.RECONVERGENT B1, `(.L_x_47) ;  /* 0x000001f000017945 */ /* 0x000fe20003800200 */
[----:B------:R-:W-:-:S04]  /*4050*/  LOP3.LUT R30, R30, 0x1, RZ, 0xc0, !PT ;  /* 0x000000011e1e7812 */ /* 0x000fc800078ec0ff */
[----:B------:R-:W-:-:S07]  /*4060*/  ISETP.NE.U32.AND P2, PT, R30, 0x1, PT ;  /* 0x000000011e00780c */ /* 0x000fce0003f45070 */
[----:B------:R-:W-:Y:S06]  /*4070*/  @!P0 BRA `(.L_x_48) ;  /* 0x00000000006c8947 */ /* 0x000fec0003800000 */
[----:B0-----:R-:W-:-:S05]  /*4080*/  IMAD.WIDE R24, R41, 0x4, R36 ;  /* 0x0000000429187825 */ /* 0x001fca00078e0224 */
[----:B------:R-:W2:Y:S04]  /*4090*/  LDG.E R20, desc[UR14][R24.64] ;  /* 0x0000000e18147981 */ /* 0x000ea8000c1e1900 */
[----:B------:R-:W3:Y:S01]  /*40a0*/  LDG.E R21, desc[UR14][R24.64+0x4] ;  /* 0x0000040e18157981 */ /* 0x000ee2000c1e1900 */
[----:B------:R-:W-:Y:S02]  /*40b0*/  HFMA2 R28, -RZ, RZ, -3, 0 ;  /* 0xc2000000ff1c7431 */ /* 0x000fe400000001ff */
[----:B------:R-:W-:Y:S01]  /*40c0*/  IMAD.MOV.U32 R23, RZ, RZ, RZ ;  /* 0x000000ffff177224 */ /* 0x000fe200078e00ff */
[----:B------:R-:W-:Y:S01]  /*40d0*/  UMOV UR4, UR13 ;  /* 0x0000000d00047c82 */ /* 0x000fe20008000000 */
[----:B------:R-:W-:Y:S01]  /*40e0*/  UMOV UR5, URZ ;  /* 0x000000ff00057c82 */ /* 0x000fe20008000000 */
[----:B--2---:R-:W-:Y:S01]  /*40f0*/  FADD R20, R20, -UR6 ;  /* 0x8000000614147e21 */ /* 0x004fe20008000000 */
[----:B---3--:R-:W-:-:S03]  /*4100*/  FADD R21, R21, -UR6 ;  /* 0x8000000615157e21 */ /* 0x008fc60008000000 */
[----:B------:R-:W-:Y:S01]  /*4110*/  FADD R27, R20, -UR27 ;  /* 0x8000001b141b7e21 */ /* 0x000fe20008000000 */
[----:B------:R-:W-:Y:S01]  /*4120*/  FADD R29, R21, -UR27 ;  /* 0x8000001b151d7e21 */ /* 0x000fe20008000000 */
[----:B------:R-:W-:Y:S02]  /*4130*/  MOV R21, RZ ;  /* 0x000000ff00157202 */ /* 0x000fe40000000f00 */
[C---:B------:R-:W-:Y:S01]  /*4140*/  FFMA R20, R8.reuse, R27, 0.5 ;  /* 0x3f00000008147423 */ /* 0x040fe2000000001b */
[----:B------:R-:W-:-:S03]  /*4150*/  FFMA R22, R8, R29, 0.5 ;  /* 0x3f00000008167423 */ /* 0x000fc6000000001d */
[----:B------:R-:W5:Y:S01]  /*4160*/  TEX.LL RZ, R21, R20, R28, UR4, 2D, 0x1 ;  /* 0x28ff041c14157f60 */ /* 0x000f6200089e01ff */
[----:B------:R0:W5:Y:S02]  /*4170*/  TEX.LL RZ, R23, R22, R28, UR4, 2D, 0x1 ;  /* 0x28ff041c16177f60 */ /* 0x00016400089e01ff */
[----:B0-----:R-:W0:Y:S01]  /*4180*/  S2UR UR5, SR_CgaCtaId ;  /* 0x00000000000579c3 */ /* 0x001e220000008800 */
[----:B------:R-:W-:Y:S02]  /*4190*/  UMOV UR4, 0x400 ;  /* 0x0000040000047882 */ /* 0x000fe40000000000 */
[----:B0-----:R-:W-:-:S06]  /*41a0*/  ULEA UR4, UR5, UR4, 0x18 ;  /* 0x0000000405047291 */ /* 0x001fcc000f8ec0ff */
[C---:B------:R-:W-:Y:S02]  /*41b0*/  LEA R25, R41.reuse, UR4, 0x2 ;  /* 0x0000000429197c11 */ /* 0x040fe4000f8e10ff */
[----:B------:R-:W-:-:S03]  /*41c0*/  IADD3 R41, PT, PT, R41, 0x2, RZ ;  /* 0x0000000229297810 */ /* 0x000fc60007ffe0ff */
[----:B------:R-:W0:Y:S04]  /*41d0*/  LDS R24, [R25] ;  /* 0x0000000019187984 */ /* 0x000e280000000800 */
[----:B------:R-:W1:Y:S01]  /*41e0*/  LDS R26, [R25+0x4] ;  /* 0x00000400191a7984 */ /* 0x000e620000000800 */
[-C--:B0----5:R-:W-:Y:S01]  /*41f0*/  FFMA R24, R21, R40.reuse, R24 ;  /* 0x0000002815187223 */ /* 0x0a1fe20000000018 */
[----:B-1----:R-:W-:-:S04]  /*4200*/  FFMA R26, R23, R40, R26 ;  /* 0x00000028171a7223 */ /* 0x002fc8000000001a */
[----:B------:R1:W-:Y:S04]  /*4210*/  STS [R25], R24 ;  /* 0x0000001819007388 */ /* 0x0003e80000000800 */
[----:B------:R1:W-:Y:S02]  /*4220*/  STS [R25+0x4], R26 ;  /* 0x0000041a19007388 */ /* 0x0003e40000000800 */
.L_x_48:
[----:B------:R-:W-:Y:S05]  /*4230*/  BSYNC.RECONVERGENT B1 ;  /* 0x0000000000017941 */ /* 0x000fea0003800200 */
.L_x_47:
[----:B------:R-:W-:Y:S05]  /*4240*/  @P2 BRA `(.L_x_41) ;  /* 0x0000000000442947 */ /* 0x000fea0003800000 */
[----:B0-----:R-:W-:-:S06]  /*4250*/  IMAD.WIDE R22, R41, 0x4, R36 ;  /* 0x0000000429167825 */ /* 0x001fcc00078e0224 */
[----:B------:R-:W2:Y:S01]  /*4260*/  LDG.E R22, desc[UR14][R22.64] ;  /* 0x0000000e16167981 */ /* 0x000ea2000c1e1900 */
[----:B-1----:R-:W-:Y:S01]  /*4270*/  HFMA2 R26, -RZ, RZ, -3, 0 ;  /* 0xc2000000ff1a7431 */ /* 0x002fe200000001ff */
[----:B------:R-:W-:Y:S01]  /*4280*/  MOV R21, RZ ;  /* 0x000000ff00157202 */ /* 0x000fe20000000f00 */
[----:B------:R-:W-:Y:S01]  /*4290*/  UMOV UR4, UR13 ;  /* 0x0000000d00047c82 */ /* 0x000fe20008000000 */
[----:B------:R-:W-:Y:S01]  /*42a0*/  UMOV UR5, URZ ;  /* 0x000000ff00057c82 */ /* 0x000fe20008000000 */
[----:B--2---:R-:W-:-:S04]  /*42b0*/  FADD R20, R22, -UR6 ;  /* 0x8000000616147e21 */ /* 0x004fc80008000000 */
[----:B------:R-:W-:-:S04]  /*42c0*/  FADD R25, R20, -UR27 ;  /* 0x8000001b14197e21 */ /* 0x000fc80008000000 */
[----:B------:R-:W-:-:S04]  /*42d0*/  FFMA R20, R8, R25, 0.5 ;  /* 0x3f00000008147423 */ /* 0x000fc80000000019 */
[----:B------:R0:W5:Y:S02]  /*42e0*/  TEX.LL RZ, R21, R20, R26, UR4, 2D, 0x1 ;  /* 0x28ff041a14157f60 */ /* 0x00016400089e01ff */
[----:B0-----:R-:W0:Y:S01]  /*42f0*/  S2UR UR5, SR_CgaCtaId ;  /* 0x00000000000579c3 */ /* 0x001e220000008800 */
[----:B------:R-:W-:Y:S02]  /*4300*/  UMOV UR4, 0x400 ;  /* 0x0000040000047882 */ /* 0x000fe40000000000 */
[----:B0-----:R-:W-:-:S06]  /*4310*/  ULEA UR4, UR5, UR4, 0x18 ;  /* 0x0000000405047291 */ /* 0x001fcc000f8ec0ff */
[----:B------:R-:W-:-:S05]  /*4320*/  LEA R22, R41, UR4, 0x2 ;  /* 0x0000000429167c11 */ /* 0x000fca000f8e10ff */
[----:B------:R-:W0:Y:S02]  /*4330*/  LDS R24, [R22] ;  /* 0x0000000016187984 */ /* 0x000e240000000800 */
[----:B0----5:R-:W-:-:S05]  /*4340*/  FFMA R23, R21, R40, R24 ;  /* 0x0000002815177223 */ /* 0x021fca0000000018 */
[----:B------:R2:W-:Y:S02]  /*4350*/  STS [R22], R23 ;  /* 0x0000001716007388 */ /* 0x0005e40000000800 */
.L_x_41:
[----:B------:R-:W-:Y:S05]  /*4360*/  BSYNC.RECONVERGENT B0 ;  /* 0x0000000000007941 */ /* 0x000fea0003800200 */
.L_x_40:
[----:B------:R-:W-:Y:S05]  /*4370*/  @P1 BRA `(.L_x_49) ;  /* 0xffffffd0007c1947 */ /* 0x000fea000383ffff */
.L_x_16:
[----:B01----:R-:W0:Y:S08]  /*4380*/  LDC.64 R24, c[0x0][0x3f8] ;  /* 0x0000fe00ff187b82 */ /* 0x003e300000000a00 */
[----:B------:R-:W1:Y:S01]  /*4390*/  LDC R20, c[0x0][0x404] ;  /* 0x00010100ff147b82 */ /* 0x000e620000000800 */
[----:B0-----:R-:W-:-:S05]  /*43a0*/  IMAD.WIDE R24, R6, 0x4, R24 ;  /* 0x0000000406187825 */ /* 0x001fca00078e0218 */
[----:B------:R-:W3:Y:S01]  /*43b0*/  LDG.E R2, desc[UR14][R24.64] ;  /* 0x0000000e18027981 */ /* 0x000ee2000c1e1900 */
[----:B------:R-:W-:Y:S01]  /*43c0*/  LOP3.LUT R26, RZ, R4, RZ, 0x33, !PT ;  /* 0x00000004ff1a7212 */ /* 0x000fe200078e33ff */
[----:B------:R-:W-:Y:S01]  /*43d0*/  BSSY.RECONVERGENT B0, `(.L_x_50) ;  /* 0x0000390000007945 */ /* 0x000fe20003800200 */
[----:B-1----:R-:W-:Y:S01]  /*43e0*/  FADD R20, R20, 1 ;  /* 0x3f80000014147421 */ /* 0x002fe20000000000 */
[----:B--2---:R-:W-:Y:S01]  /*43f0*/  MOV R22, R38 ;  /* 0x0000002600167202 */ /* 0x004fe20000000f00 */
[----:B------:R-:W-:Y:S01]  /*4400*/  IMAD.IADD R21, R7, 0x1, -R4 ;  /* 0x0000000107157824 */ /* 0x000fe200078e0a04 */
[----:B------:R-:W-:Y:S02]  /*4410*/  IADD3 R23, PT, PT, R26, R7, RZ ;  /* 0x000000071a177210 */ /* 0x000fe40007ffe0ff */
[----:B---3--:R-:W-:-:S13]  /*4420*/  FSETP.GT.AND P0, PT, R2, 1000000, PT ;  /* 0x497424000200780b */ /* 0x008fda0003f04000 */
[----:B------:R-:W0:Y:S02]  /*4430*/  @!P0 LDC R20, c[0x0][0x400] ;  /* 0x00010000ff148b82 */ /* 0x000e240000000800 */
.L_x_98:
[----:B------:R-:W-:Y:S01]  /*4440*/  ISETP.NE.AND P0, PT, R13, 0x1, PT ;  /* 0x000000010d00780c */ /* 0x000fe20003f05270 */
[----:B------:R-:W-:Y:S01]  /*4450*/  IMAD.U32 R32, RZ, RZ, UR16 ;  /* 0x00000010ff207e24 */ /* 0x000fe2000f8e00ff */
[----:B------:R-:W-:Y:S01]  /*4460*/  MOV R41, UR17 ;  /* 0x0000001100297c02 */ /* 0x000fe20008000f00 */
[----:B------:R-:W-:Y:S01]  /*4470*/  BSSY.RECONVERGENT B1, `(.L_x_51) ;  /* 0x0000051000017945 */ /* 0x000fe20003800200 */
[----:B------:R-:W-:Y:S01]  /*4480*/  MOV R35, UR16 ;  /* 0x0000001000237c02 */ /* 0x000fe20008000f00 */
[----:B-1----:R-:W-:Y:S01]  /*4490*/  HFMA2 R26, -RZ, RZ, 0, 1.1920928955078125e-07 ;  /* 0x00000002ff1a7431 */ /* 0x002fe200000001ff */
[----:B------:R-:W-:Y:S01]  /*44a0*/  MOV R39, UR16 ;  /* 0x0000001000277c02 */ /* 0x000fe20008000f00 */
[----:B------:R-:W-:Y:S01]  /*44b0*/  IMAD.MOV.U32 R27, RZ, RZ, R10 ;  /* 0x000000ffff1b7224 */ /* 0x000fe200078e000a */
[----:B------:R-:W-:Y:S01]  /*44c0*/  MOV R24, UR17 ;  /* 0x0000001100187c02 */ /* 0x000fe20008000f00 */
[----:B------:R-:W-:Y:S01]  /*44d0*/  VIADD R41, R41, 0x76cf5d0a ;  /* 0x76cf5d0a29297836 */ /* 0x000fe20000000000 */
[----:B------:R-:W-:-:S02]  /*44e0*/  MOV R25, UR16 ;  /* 0x0000001000197c02 */ /* 0x000fc40008000f00 */
[----:B------:R-:W-:Y:S02]  /*44f0*/  MOV R33, UR17 ;  /* 0x0000001100217c02 */ /* 0x000fe40008000f00 */
[----:B------:R-:W-:Y:S02]  /*4500*/  IADD3 R35, PT, PT, R35, 0x3c6ef372, RZ ;  /* 0x3c6ef37223237810 */ /* 0x000fe40007ffe0ff */
[----:B------:R-:W-:Y:S02]  /*4510*/  IADD3 R39, PT, PT, R39, -0x61c88647, RZ ;  /* 0x9e3779b927277810 */ /* 0x000fe40007ffe0ff */
[----:B------:R-:W-:Y:S02]  /*4520*/  IADD3 R24, PT, PT, R24, 0x32370b8f, RZ ;  /* 0x32370b8f18187810 */ /* 0x000fe40007ffe0ff */
[----:B------:R-:W-:Y:S02]  /*4530*/  IADD3 R32, PT, PT, R32, -0x255992d5, RZ ;  /* 0xdaa66d2b20207810 */ /* 0x000fe40007ffe0ff */
[----:B------:R-:W-:-:S02]  /*4540*/  IADD3 R25, PT, PT, R25, 0x78dde6e4, RZ ;  /* 0x78dde6e419197810 */ /* 0x000fc40007ffe0ff */
[----:B------:R-:W-:Y:S01]  /*4550*/  IADD3 R33, PT, PT, R33, -0x4498517b, RZ ;  /* 0xbb67ae8521217810 */ /* 0x000fe20007ffe0ff */
[----:B0-----:R-:W-:Y:S06]  /*4560*/  @!P0 BRA `(.L_x_52) ;  /* 0x0000000400048947 */ /* 0x001fec0003800000 */
[----:B------:R-:W-:-:S13]  /*4570*/  ISETP.NE.AND P0, PT, R13, 0x3, PT ;  /* 0x000000030d00780c */ /* 0x000fda0003f05270 */
[----:B------:R-:W-:Y:S05]  /*4580*/  @!P0 BRA `(.L_x_53) ;  /* 0x0000000000188947 */ /* 0x000fea0003800000 */
[----:B------:R-:W-:-:S13]  /*4590*/  ISETP.NE.AND P0, PT, R13, 0x2, PT ;  /* 0x000000020d00780c */ /* 0x000fda0003f05270 */
[----:B------:R-:W-:Y:S01]  /*45a0*/  @!P0 MOV R26, 0x3 ;  /* 0x00000003001a8802 */ /* 0x000fe20000000f00 */
[----:B------:R-:W-:Y:S01]  /*45b0*/  @P0 VIADD R26, R13, 0x1 ;  /* 0x000000010d1a0836 */ /* 0x000fe20000000000 */
[----:B------:R-:W-:Y:S02]  /*45c0*/  @!P0 MOV R27, R18 ;  /* 0x00000012001b8202 */ /* 0x000fe40000000f00 */
[----:B------:R-:W-:Y:S01]  /*45d0*/  @P0 MOV R27, R19 ;  /* 0x00000013001b0202 */ /* 0x000fe20000000f00 */
[----:B------:R-:W-:Y:S06]  /*45e0*/  BRA `(.L_x_52) ;  /* 0x0000000000e47947 */ /* 0x000fec0003800000 */
.L_x_53:
[----:B------:R-:W-:Y:S01]  /*45f0*/  IADD3 R17, PT, PT, R17, 0x1, RZ ;  /* 0x0000000111117810 */ /* 0x000fe20007ffe0ff */
[----:B------:R-:W-:Y:S03]  /*4600*/  BSSY.RECONVERGENT B2, `(.L_x_54) ;  /* 0x000000c000027945 */ /* 0x000fe60003800200 */
        /* <DEDUP_REMOVED lines=11> */
.L_x_55:
[----:B------:R-:W-:Y:S05]  /*46c0*/  BSYNC.RECONVERGENT B2 ;  /* 0x0000000000027941 */ /* 0x000fea0003800200 */
.L_x_54:
[----:B------:R-:W-:Y:S01]  /*46d0*/  IMAD.WIDE.U32 R18, R15, -0x326172a9, RZ ;  /* 0xcd9e8d570f127825 */ /* 0x000fe200078e00ff */
[----:B------:R-:W-:-:S04]  /*46e0*/  LOP3.LUT R26, R14, UR17, R31, 0x96, !PT ;  /* 0x000000110e1a7c12 */ /* 0x000fc8000f8e961f */
[----:B------:R-:W-:Y:S01]  /*46f0*/  LOP3.LUT R28, R16, UR16, R19, 0x96, !PT ;  /* 0x00000010101c7c12 */ /* 0x000fe2000f8e9613 */
[----:B------:R-:W-:-:S04]  /*4700*/  IMAD.WIDE.U32 R26, R26, -0x326172a9, RZ ;  /* 0xcd9e8d571a1a7825 */ /* 0x000fc800078e00ff */
[----:B------:R-:W-:Y:S01]  /*4710*/  IMAD.WIDE.U32 R28, R28, -0x2daee0ad, RZ ;  /* 0xd2511f531c1c7825 */ /* 0x000fe200078e00ff */
[----:B------:R-:W-:-:S04]  /*4720*/  LOP3.LUT R31, R39, R18, R27, 0x96, !PT ;  /* 0x00000012271f7212 */ /* 0x000fc800078e961b */
[----:B------:R-:W-:Y:S01]  /*4730*/  LOP3.LUT R18, R33, R30, R29, 0x96, !PT ;  /* 0x0000001e21127212 */ /* 0x000fe200078e961d */
        /* <DEDUP_REMOVED lines=10> */
[----:B------:R-:W-:-:S04]  /*47e0*/  LOP3.LUT R27, R28, UR18, R31, 0x96, !PT ;  /* 0x000000121c1b7c12 */ /* 0x000fc8000f8e961f */
[----:B------:R-:W-:Y:S01]  /*47f0*/  LOP3.LUT R28, R25, R26, R19, 0x96, !PT ;  /* 0x0000001a191c7212 */ /* 0x000fe200078e9613 */
        /* <DEDUP_REMOVED lines=21> */
[----:B------:R-:W-:Y:S01]  /*4950*/  IMAD.MOV.U32 R27, RZ, RZ, R22 ;  /* 0x000000ffff1b7224 */ /* 0x000fe200078e0016 */
[----:B------:R-:W-:Y:S01]  /*4960*/  MOV R22, R26 ;  /* 0x0000001a00167202 */ /* 0x000fe20000000f00 */
[----:B------:R-:W-:-:S07]  /*4970*/  HFMA2 R26, -RZ, RZ, 0, 0 ;  /* 0x00000000ff1a7431 */ /* 0x000fce00000001ff */
.L_x_52:
[----:B------:R-:W-:Y:S05]  /*4980*/  BSYNC.RECONVERGENT B1 ;  /* 0x0000000000017941 */ /* 0x000fea0003800200 */
.L_x_51:
[----:B------:R-:W-:Y:S01]  /*4990*/  I2FP.F32.U32 R13, R27 ;  /* 0x0000001b000d7245 */ /* 0x000fe20000201000 */
[----:B------:R-:W1:Y:S01]  /*49a0*/  LDCU UR4, c[0x0][0x404] ;  /* 0x00008080ff0477ac */ /* 0x000e620008000800 */
[----:B------:R-:W-:-:S05]  /*49b0*/  MOV R34, 0x2f800000 ;  /* 0x2f80000000227802 */ /* 0x000fca0000000f00 */
[----:B------:R-:W-:-:S05]  /*49c0*/  FFMA R13, R13, R34, 1.1641532182693481445e-10 ;  /* 0x2f0000000d0d7423 */ /* 0x000fca0000000022 */
[----:B------:R-:W-:-:S13]  /*49d0*/  FSETP.GEU.AND P0, PT, |R13|, 1.175494350822287508e-38, PT ;  /* 0x008000000d00780b */ /* 0x000fda0003f0e200 */
[----:B------:R-:W-:-:S04]  /*49e0*/  @!P0 FMUL R13, R13, 16777216 ;  /* 0x4b8000000d0d8820 */ /* 0x000fc80000400000 */
[----:B------:R-:W2:Y:S02]  /*49f0*/  MUFU.LG2 R27, R13 ;  /* 0x0000000d001b7308 */ /* 0x000ea40000000c00 */
[----:B--2---:R-:W-:-:S04]  /*4a00*/  @!P0 FADD R27, R27, -24 ;  /* 0xc1c000001b1b8421 */ /* 0x004fc80000000000 */
[----:B------:R-:W-:-:S04]  /*4a10*/  FMUL R27, R27, 0.69314718246459960938 ;  /* 0x3f3172181b1b7820 */ /* 0x000fc80000400000 */
[----:B------:R-:W-:-:S04]  /*4a20*/  FFMA R27, R2, R27, RZ ;  /* 0x0000001b021b7223 */ /* 0x000fc800000000ff */
[----:B0-----:R-:W-:-:S05]  /*4a30*/  FADD R20, -R27, R20 ;  /* 0x000000141b147221 */ /* 0x001fca0000000100 */
[----:B-1----:R-:W-:-:S13]  /*4a40*/  FSETP.GT.AND P0, PT, R20, UR4, PT ;  /* 0x0000000414007c0b */ /* 0x002fda000bf04000 */
[----:B------:R-:W-:Y:S05]  /*4a50*/  @P0 BRA `(.L_x_56) ;  /* 0x00000030009c0947 */ /* 0x000fea0003800000 */
[----:B----4-:R-:W-:Y:S01]  /*4a60*/  FSETP.GEU.AND P0, PT, R0, 9.9999997473787516356e-05, PT ;  /* 0x38d1b7170000780b */ /* 0x010fe20003f0e000 */
[----:B------:R-:W-:Y:S02]  /*4a70*/  HFMA2 R27, -RZ, RZ, 1.875, 0 ;  /* 0x3f800000ff1b7431 */ /* 0x000fe400000001ff */
[----:B------:R-:W-:Y:S01]  /*4a80*/  IMAD.MOV.U32 R13, RZ, RZ, R26 ;  /* 0x000000ffff0d7224 */ /* 0x000fe200078e001a */
[----:B------:R-:W-:-:S09]  /*4a90*/  MOV R28, R22 ;  /* 0x00000016001c7202 */ /* 0x000fd20000000f00 */
[----:B------:R-:W-:Y:S05]  /*4aa0*/  @!P0 BRA `(.L_x_57) ;  /* 0x0000001000e48947 */ /* 0x000fea0003800000 */
[----:B------:R-:W-:Y:S01]  /*4ab0*/  ISETP.NE.AND P0, PT, R26, 0x1, PT ;  /* 0x000000011a00780c */ /* 0x000fe20003f05270 */
[----:B------:R-:W-:Y:S01]  /*4ac0*/  BSSY.RECONVERGENT B1, `(.L_x_58) ;  /* 0x0000047000017945 */ /* 0x000fe20003800200 */
[----:B------:R-:W-:Y:S02]  /*4ad0*/  MOV R13, 0x2 ;  /* 0x00000002000d7802 */ /* 0x000fe40000000f00 */
[----:B------:R-:W-:Y:S02]  /*4ae0*/  MOV R27, R10 ;  /* 0x0000000a001b7202 */ /* 0x000fe40000000f00 */
[----:B------:R-:W-:-:S07]  /*4af0*/  MOV R28, R22 ;  /* 0x00000016001c7202 */ /* 0x000fce0000000f00 */
[----:B------:R-:W-:Y:S05]  /*4b00*/  @!P0 BRA `(.L_x_59) ;  /* 0x0000000400088947 */ /* 0x000fea0003800000 */
[----:B------:R-:W-:-:S13]  /*4b10*/  ISETP.NE.AND P0, PT, R26, 0x3, PT ;  /* 0x000000031a00780c */ /* 0x000fda0003f05270 */
[----:B------:R-:W-:Y:S05]  /*4b20*/  @!P0 BRA `(.L_x_60) ;  /* 0x0000000000208947 */ /* 0x000fea0003800000 */
[----:B------:R-:W-:-:S13]  /*4b30*/  ISETP.NE.AND P0, PT, R26, 0x2, PT ;  /* 0x000000021a00780c */ /* 0x000fda0003f05270 */
[----:B------:R-:W-:Y:S01]  /*4b40*/  @!P0 IMAD.MOV.U32 R13, RZ, RZ, 0x3 ;  /* 0x00000003ff0d8424 */ /* 0x000fe200078e00ff */
[----:B------:R-:W-:Y:S02]  /*4b50*/  @!P0 MOV R28, R22 ;  /* 0x00000016001c8202 */ /* 0x000fe40000000f00 */
[----:B------:R-:W-:Y:S01]  /*4b60*/  @!P0 MOV R27, R18 ;  /* 0x00000012001b8202 */ /* 0x000fe20000000f00 */
[----:B------:R-:W-:Y:S01]  /*4b70*/  @P0 IMAD.MOV.U32 R27, RZ, RZ, R19 ;  /* 0x000000ffff1b0224 */ /* 0x000fe200078e0013 */
[----:B------:R-:W-:Y:S02]  /*4b80*/  @P0 IADD3 R13, PT, PT, R26, 0x1, RZ ;  /* 0x000000011a0d0810 */ /* 0x000fe40007ffe0ff */
[----:B------:R-:W-:Y:S01]  /*4b90*/  @P0 MOV R28, R22 ;  /* 0x00000016001c0202 */ /* 0x000fe20000000f00 */
[----:B------:R-:W-:Y:S06]  /*4ba0*/  BRA `(.L_x_59) ;  /* 0x0000000000e07947 */ /* 0x000fec0003800000 */
.L_x_60:
[----:B------:R-:W-:Y:S01]  /*4bb0*/  IADD3 R17, PT, PT, R17, 0x1, RZ ;  /* 0x0000000111117810 */ /* 0x000fe20007ffe0ff */
[----:B------:R-:W-:Y:S03]  /*4bc0*/  BSSY.RECONVERGENT B2, `(.L_x_61) ;  /* 0x000000c000027945 */ /* 0x000fe60003800200 */
[C---:B------:R-:W-:Y:S01]  /*4bd0*/  ISETP.NE.AND P0, PT, R17.reuse, RZ, PT ;  /* 0x000000ff1100720c */ /* 0x040fe20003f05270 */
[----:B------:R-:W-:-:S12]  /*4be0*/  IMAD.WIDE.U32 R18, R17, -0x2daee0ad, RZ ;  /* 0xd2511f5311127825 */ /* 0x000fd800078e00ff */
[----:B------:R-:W-:Y:S05]  /*4bf0*/  @P0 BRA `(.L_x_62) ;  /* 0x0000000000200947 */ /* 0x000fea0003800000 */
[----:B------:R-:W-:-:S04]  /*4c00*/  IADD3 R16, PT, PT, R16, 0x1, RZ ;  /* 0x0000000110107810 */ /* 0x000fc80007ffe0ff */
[----:B------:R-:W-:-:S13]  /*4c10*/  ISETP.NE.AND P0, PT, R16, RZ, PT ;  /* 0x000000ff1000720c */ /* 0x000fda0003f05270 */
[----:B------:R-:W-:Y:S02]  /*4c20*/  @!P0 IADD3 R15, PT, PT, R15, 0x1, RZ ;  /* 0x000000010f0f8810 */ /* 0x000fe40007ffe0ff */
[----:B------:R-:W-:Y:S02]  /*4c30*/  @!P0 IADD3 R10, PT, PT, R14, 0x1, RZ ;  /* 0x000000010e0a8810 */ /* 0x000fe40007ffe0ff */
[----:B------:R-:W-:Y:S02]  /*4c40*/  ISETP.NE.AND P1, PT, R15, RZ, !P0 ;  /* 0x000000ff0f00720c */ /* 0x000fe40004725270 */
[----:B------:R-:W-:-:S11]  /*4c50*/  @!P0 MOV R16, RZ ;  /* 0x000000ff00108202 */ /* 0x000fd60000000f00 */
[----:B------:R-:W-:-:S05]  /*4c60*/  @P1 IMAD.MOV R10, RZ, RZ, R14 ;  /* 0x000000ffff0a1224 */ /* 0x000fca00078e020e */
[----:B------:R-:W-:-:S07]  /*4c70*/  @!P0 MOV R14, R10 ;  /* 0x0000000a000e8202 */ /* 0x000fce0000000f00 */
.L_x_62:
[----:B------:R-:W-:Y:S05]  /*4c80*/  BSYNC.RECONVERGENT B2 ;  /* 0x0000000000027941 */ /* 0x000fea0003800200 */
.L_x_61:
[----:B------:R-:W-:Y:S01]  /*4c90*/  IMAD.WIDE.U32 R26, R15, -0x326172a9, RZ ;  /* 0xcd9e8d570f1a7825 */ /* 0x000fe200078e00ff */
[----:B------:R-:W-:-:S03]  /*4ca0*/  LOP3.LUT R28, R14, UR17, R19, 0x96, !PT ;  /* 0x000000110e1c7c12 */ /* 0x000fc6000f8e9613 */
[----:B------:R-:W-:Y:S01]  /*4cb0*/  IMAD.MOV.U32 R13, RZ, RZ, RZ ;  /* 0x000000ffff0d7224 */ /* 0x000fe200078e00ff */
        /* <DEDUP_REMOVED lines=33> */
[----:B------:R-:W-:Y:S01]  /*4ed0*/  IMAD.WIDE.U32 R30, R30, -0x326172a9, RZ ;  /* 0xcd9e8d571e1e7825 */ /* 0x000fe200078e00ff */
[----:B------:R-:W-:-:S03]  /*4ee0*/  MOV R27, R22 ;  /* 0x00000016001b7202 */ /* 0x000fc60000000f00 */
[----:B------:R-:W-:Y:S01]  /*4ef0*/  IMAD.WIDE.U32 R28, R28, -0x2daee0ad, RZ ;  /* 0xd2511f531c1c7825 */ /* 0x000fe200078e00ff */
[----:B------:R-:W-:Y:S02]  /*4f00*/  LOP3.LUT R19, R26, UR28, R31, 0x96, !PT ;  /* 0x0000001c1a137c12 */ /* 0x000fe4000f8e961f */
[----:B------:R-:W-:Y:S02]  /*4f10*/  MOV R10, R30 ;  /* 0x0000001e000a7202 */ /* 0x000fe40000000f00 */
[----:B------:R-:W-:-:S07]  /*4f20*/  LOP3.LUT R18, R18, UR29, R29, 0x96, !PT ;  /* 0x0000001d12127c12 */ /* 0x000fce000f8e961d */
.L_x_59:
[----:B------:R-:W-:Y:S05]  /*4f30*/  BSYNC.RECONVERGENT B1 ;  /* 0x0000000000017941 */ /* 0x000fea0003800200 */
.L_x_58:
[----:B------:R-:W-:Y:S01]  /*4f40*/  I2FP.F32.U32 R29, R27 ;  /* 0x0000001b001d7245 */ /* 0x000fe20000201000 */
[----:B------:R-:W-:Y:S01]  /*4f50*/  HFMA2 R25, -RZ, RZ, 0, 0 ;  /* 0x00000000ff197431 */ /* 0x000fe200000001ff */
[----:B------:R-:W-:Y:S01]  /*4f60*/  BSSY.RECONVERGENT B1, `(.L_x_57) ;  /* 0x00000ed000017945 */ /* 0x000fe20003800200 */
[----:B------:R-:W-:Y:S02]  /*4f70*/  MOV R27, RZ ;  /* 0x000000ff001b7202 */ /* 0x000fe40000000f00 */
[----:B------:R-:W-:-:S07]  /*4f80*/  FFMA R34, R29, R34, 1.1641532182693481445e-10 ;  /* 0x2f0000001d227423 */ /* 0x000fce0000000022 */
.L_x_72:
[----:B------:R-:W-:Y:S01]  /*4f90*/  FADD R27, R27, 1 ;  /* 0x3f8000001b1b7421 */ /* 0x000fe20000000000 */
[----:B------:R-:W-:Y:S03]  /*4fa0*/  BSSY.RECONVERGENT B2, `(.L_x_63) ;  /* 0x000007a000027945 */ /* 0x000fe60003800200 */
[----:B------:R-:W-:-:S05]  /*4fb0*/  FADD R26, R27, 1 ;  /* 0x3f8000001b1a7421 */ /* 0x000fca0000000000 */
[----:B------:R-:W-:-:S13]  /*4fc0*/  FSETP.GE.AND P0, PT, |R26|, 3, PT ;  /* 0x404000001a00780b */ /* 0x000fda0003f06200 */
[----:B------:R-:W-:Y:S05]  /*4fd0*/  @!P0 BRA `(.L_x_64) ;  /* 0x0000000000d08947 */ /* 0x000fea0003800000 */
[----:B------:R-:W-:-:S13]  /*4fe0*/  FSETP.GE.AND P0, PT, |R26|, 7.8000001907348632812, PT ;  /* 0x40f9999a1a00780b */ /* 0x000fda0003f06200 */
[----:B------:R-:W-:Y:S05]  /*4ff0*/  @!P0 BRA `(.L_x_65) ;  /* 0x0000000000948947 */ /* 0x000fea0003800000 */
[----:B------:R-:W-:Y:S01]  /*5000*/  FADD R33, |R26|, -RZ ;  /* 0x800000ff1a217221 */ /* 0x000fe20000000200 */
[----:B------:R-:W-:Y:S01]  /*5010*/  IMAD.MOV.U32 R31, RZ, RZ, 0x3e055027 ;  /* 0x3e055027ff1f7424 */ /* 0x000fe200078e00ff */
[----:B------:R-:W-:-:S03]  /*5020*/  MOV R35, 0x7f800000 ;  /* 0x7f80000000237802 */ /* 0x000fc60000000f00 */
[C---:B------:R-:W-:Y:S02]  /*5030*/  IADD3 R22, PT, PT, R33.reuse, -0x3f2aaaab, RZ ;  /* 0xc0d5555521167810 */ /* 0x040fe40007ffe0ff */
[----:B------:R-:W-:Y:S02]  /*5040*/  ISETP.GT.U32.AND P0, PT, R33, 0x7f7fffff, PT ;  /* 0x7f7fffff2100780c */ /* 0x000fe40003f04070 */
[----:B------:R-:W-:-:S04]  /*5050*/  LOP3.LUT R22, R22, 0xff800000, RZ, 0xc0, !PT ;  /* 0xff80000016167812 */ /* 0x000fc800078ec0ff */
[-C--:B------:R-:W-:Y:S01]  /*5060*/  IADD3 R29, PT, PT, R33, -R22.reuse, RZ ;  /* 0x80000016211d7210 */ /* 0x080fe20007ffe0ff */
[----:B------:R-:W-:Y:S01]  /*5070*/  HFMA2 R33, -RZ, RZ, 0.78662109375, -1877 ;  /* 0x3a4be755ff217431 */ /* 0x000fe200000001ff */
        /* <DEDUP_REMOVED lines=16> */
[----:B------:R-:W-:Y:S01]  /*5180*/  @P0 FFMA R30, |R26|, R35, +INF ;  /* 0x7f8000001a1e0423 */ /* 0x000fe20000000223 */
        /* <DEDUP_REMOVED lines=12> */
.L_x_65:
        /* <DEDUP_REMOVED lines=13> */
.L_x_64:
        /* <DEDUP_REMOVED lines=15> */
.L_x_67:
[----:B------:R-:W-:-:S13]  /*5410*/  FSETP.GE.AND P0, PT, |R26|, 0.69999998807907104492, PT ;  /* 0x3f3333331a00780b */ /* 0x000fda0003f06200 */
[----:B------:R-:W-:Y:S05]  /*5420*/  @!P0 BRA `(.L_x_68) ;  /* 0x0000000000388947 */ /* 0x000fea0003800000 */
[----:B------:R-:W-:Y:S02]  /*5430*/  IMAD.MOV.U32 R29, RZ, RZ, 0x3d3bef76 ;  /* 0x3d3bef76ff1d7424 */ /* 0x000fe400078e00ff */
        /* <DEDUP_REMOVED lines=13> */
.L_x_68:
[----:B------:R-:W-:Y:S01]  /*5510*/  HFMA2 R29, -RZ, RZ, 0.92724609375, 0.00441741943359375 ;  /* 0x3b6b1c86ff1d7431 */ /* 0x000fe200000001ff */
[----:B------:R-:W-:-:S04]  /*5520*/  MOV R31, 0x3e055027 ;  /* 0x3e055027001f7802 */ /* 0x000fc80000000f00 */
        /* <DEDUP_REMOVED lines=13> */
[----:B------:R-:W-:-:S05]  /*5600*/  IADD3 R22, PT, PT, R29, -R30, RZ ;  /* 0x8000001e1d167210 */ /* 0x000fca0007ffe0ff */
        /* <DEDUP_REMOVED lines=10> */
[C---:B------:R-:W-:Y:S01]  /*56b0*/  FFMA R33, R32.reuse, R31, -0.5 ;  /* 0xbf00000020217423 */ /* 0x040fe2000000001f */
[----:B------:R-:W-:Y:S01]  /*56c0*/  I2FP.F32.S32 R31, R30 ;  /* 0x0000001e001f7245 */ /* 0x000fe20000201400 */
[----:B------:R-:W-:Y:S02]  /*56d0*/  IMAD.MOV.U32 R30, RZ, RZ, 0x7f800000 ;  /* 0x7f800000ff1e7424 */ /* 0x000fe400078e00ff */
[C---:B------:R-:W-:Y:S02]  /*56e0*/  FMUL R33, R32.reuse, R33 ;  /* 0x0000002120217220 */ /* 0x040fe40000400000 */
[----:B------:R-:W-:Y:S02]  /*56f0*/  FFMA R22, R31, 1.1920928955078125e-07, R22 ;  /* 0x340000001f167823 */ /* 0x000fe40000000016 */
[----:B------:R-:W-:-:S04]  /*5700*/  FFMA R33, R32, R33, R32 ;  /* 0x0000002120217223 */ /* 0x000fc80000000020 */
[----:B------:R-:W-:Y:S01]  /*5710*/  FFMA R22, R22, 0.69314718246459960938, R33 ;  /* 0x3f31721816167823 */ /* 0x000fe20000000021 */
[----:B------:R-:W-:-:S05]  /*5720*/  @P0 FFMA R22, R29, R30, +INF ;  /* 0x7f8000001d160423 */ /* 0x000fca000000001e */
[----:B------:R-:W-:-:S07]  /*5730*/  FSEL R30, -R22, +INF , P1 ;  /* 0x7f800000161e7808 */ /* 0x000fce0000800100 */
.L_x_66:
[----:B------:R-:W-:Y:S05]  /*5740*/  BSYNC.RECONVERGENT B2 ;  /* 0x0000000000027941 */ /* 0x000fea0003800200 */
.L_x_63:
[----:B------:R-:W-:Y:S01]  /*5750*/  FSETP.GE.AND P0, PT, R26, RZ, PT ;  /* 0x000000ff1a00720b */ /* 0x000fe20003f06000 */
[----:B------:R-:W-:Y:S01]  /*5760*/  BSSY.RECONVERGENT B2, `(.L_x_69) ;  /* 0x0000057000027945 */ /* 0x000fe20003800200 */
[----:B------:R-:W-:-:S11]  /*5770*/  MOV R29, R30 ;  /* 0x0000001e001d7202 */ /* 0x000fd60000000f00 */
        /* <DEDUP_REMOVED lines=10> */
[----:B------:R-:W-:-:S03]  /*5820*/  HFMA2 R33, -RZ, RZ, 1.5048828125, 33.21875 ;  /* 0x3e055027ff217431 */ /* 0x000fc600000001ff */
[----:B------:R-:W-:-:S04]  /*5830*/  FSEL R26, R31, |R26|, !P0 ;  /* 0x4000001a1f1a7208 */ /* 0x000fc80004000000 */
[C---:B------:R-:W-:Y:S02]  /*5840*/  IADD3 R22, PT, PT, R26.reuse, -0x3f2aaaab, RZ ;  /* 0xc0d555551a167810 */ /* 0x040fe40007ffe0ff */
[----:B------:R-:W-:Y:S02]  /*5850*/  FSETP.NEU.AND P1, PT, R26, RZ, PT ;  /* 0x000000ff1a00720b */ /* 0x000fe40003f2d000 */
[----:B------:R-:W-:-:S05]  /*5860*/  LOP3.LUT R31, R22, 0xff800000, RZ, 0xc0, !PT ;  /* 0xff800000161f7812 */ /* 0x000fca00078ec0ff */
[----:B------:R-:W-:Y:S01]  /*5870*/  IMAD.IADD R22, R26, 0x1, -R31 ;  /* 0x000000011a167824 */ /* 0x000fe200078e0a1f */
[----:B------:R-:W-:-:S03]  /*5880*/  I2FP.F32.S32 R31, R31 ;  /* 0x0000001f001f7245 */ /* 0x000fc60000201400 */
[----:B------:R-:W-:Y:S01]  /*5890*/  FADD R30, R22, -1 ;  /* 0xbf800000161e7421 */ /* 0x000fe20000000000 */
[----:B------:R-:W-:Y:S02]  /*58a0*/  FSEL R22, RZ, -23, P0 ;  /* 0xc1b80000ff167808 */ /* 0x000fe40000000000 */
[----:B------:R-:W-:Y:S01]  /*58b0*/  ISETP.GT.U32.AND P0, PT, R26, 0x7f7fffff, PT ;  /* 0x7f7fffff1a00780c */ /* 0x000fe20003f04070 */
[C---:B------:R-:W-:Y:S02]  /*58c0*/  FFMA R33, R30.reuse, -R33, 0.14084610342979431152 ;  /* 0x3e1039f61e217423 */ /* 0x040fe40000000821 */
[----:B------:R-:W-:Y:S02]  /*58d0*/  FFMA R22, R31, 1.1920928955078125e-07, R22 ;  /* 0x340000001f167823 */ /* 0x000fe40000000016 */
        /* <DEDUP_REMOVED lines=11> */
[----:B------:R-:W-:Y:S01]  /*5990*/  FSEL R29, -R22, +INF , P1 ;  /* 0x7f800000161d7808 */ /* 0x000fe20000800100 */
[----:B------:R-:W-:Y:S06]  /*59a0*/  BRA `(.L_x_70) ;  /* 0x0000000000c87947 */ /* 0x000fec0003800000 */
.L_x_71:
[--C-:B------:R-:W-:Y:S01]  /*59b0*/  FADD R22, |R26|, |R26|.reuse ;  /* 0x4000001a1a167221 */ /* 0x100fe20000000200 */
[----:B------:R-:W-:Y:S01]  /*59c0*/  MOV R38, 0x37cbac00 ;  /* 0x37cbac0000267802 */ /* 0x000fe20000000f00 */
[----:B------:R-:W-:Y:S01]  /*59d0*/  HFMA2 R40, -RZ, RZ, 1.291015625, -0.052581787109375 ;  /* 0x3d2aaabbff287431 */ /* 0x000fe200000001ff */
[----:B------:R-:W-:Y:S01]  /*59e0*/  MOV R39, 0x3effffff ;  /* 0x3effffff00277802 */ /* 0x000fe20000000f00 */
[----:B------:R-:W0:Y:S08]  /*59f0*/  FRND R31, R22 ;  /* 0x00000016001f7307 */ /* 0x000e300000201000 */
        /* <DEDUP_REMOVED lines=14> */
[----:B------:R-:W-:Y:S01]  /*5ae0*/  FFMA R35, R33, R38, R35 ;  /* 0x0000002621237223 */ /* 0x000fe20000000023 */
[----:B------:R-:W-:-:S03]  /*5af0*/  HFMA2 R33, -RZ, RZ, 1.5048828125, 33.21875 ;  /* 0x3e055027ff217431 */ /* 0x000fc600000001ff */
[----:B------:R-:W-:-:S04]  /*5b00*/  FFMA R31, R31, R35, R22 ;  /* 0x000000231f1f7223 */ /* 0x000fc80000000016 */
[----:B------:R-:W-:-:S04]  /*5b10*/  @P1 FADD R31, RZ, -R31 ;  /* 0x8000001fff1f1221 */ /* 0x000fc80000000000 */
[----:B------:R-:W-:-:S05]  /*5b20*/  FMUL R26, |R26|, |R31| ;  /* 0x4000001f1a1a7220 */ /* 0x000fca0000400200 */
[----:B------:R-:W-:-:S13]  /*5b30*/  FSETP.GEU.AND P0, PT, R26, 1.175494350822287508e-38, PT ;  /* 0x008000001a00780b */ /* 0x000fda0003f0e000 */
[----:B------:R-:W-:-:S04]  /*5b40*/  @!P0 FMUL R26, R26, 8388608 ;  /* 0x4b0000001a1a8820 */ /* 0x000fc80000400000 */
[----:B------:R-:W-:-:S05]  /*5b50*/  VIADD R22, R26, 0xc0d55555 ;  /* 0xc0d555551a167836 */ /* 0x000fca0000000000 */
[----:B------:R-:W-:-:S04]  /*5b60*/  LOP3.LUT R31, R22, 0xff800000, RZ, 0xc0, !PT ;  /* 0xff800000161f7812 */ /* 0x000fc800078ec0ff */
[-C--:B------:R-:W-:Y:S02]  /*5b70*/  IADD3 R22, PT, PT, R26, -R31.reuse, RZ ;  /* 0x8000001f1a167210 */ /* 0x080fe40007ffe0ff */
        /* <DEDUP_REMOVED lines=16> */
[C---:B------:R-:W-:Y:S01]  /*5c80*/  @P0 FFMA R22, R26.reuse, R29, +INF ;  /* 0x7f8000001a160423 */ /* 0x040fe2000000001d */
[----:B------:R-:W-:-:S03]  /*5c90*/  FSETP.NEU.AND P0, PT, R26, RZ, PT ;  /* 0x000000ff1a00720b */ /* 0x000fc60003f0d000 */
[----:B------:R-:W-:-:S05]  /*5ca0*/  FADD R22, -R22, 1.1447298526763916016 ;  /* 0x3f92868216167421 */ /* 0x000fca0000000100 */
[----:B------:R-:W-:-:S05]  /*5cb0*/  FSEL R29, R22, +INF , P0 ;  /* 0x7f800000161d7808 */ /* 0x000fca0000000000 */
[----:B------:R-:W-:-:S07]  /*5cc0*/  FADD R29, R29, -R30 ;  /* 0x8000001e1d1d7221 */ /* 0x000fce0000000000 */
.L_x_70:
[----:B------:R-:W-:Y:S05]  /*5cd0*/  BSYNC.RECONVERGENT B2 ;  /* 0x0000000000027941 */ /* 0x000fea0003800200 */
.L_x_69:
        /* <DEDUP_REMOVED lines=21> */
[----:B------:R-:W-:Y:S05]  /*5e30*/  BSYNC.RECONVERGENT B1 ;  /* 0x0000000000017941 */ /* 0x000fea0003800200 */
.L_x_57:
[----:B------:R-:W0:Y:S01]  /*5e40*/  F2I.TRUNC.NTZ R22, R27 ;  /* 0x0000001b00167305 */ /* 0x000e22000020f100 */
[----:B------:R-:W-:Y:S01]  /*5e50*/  BSSY.RECONVERGENT B3, `(.L_x_73) ;  /* 0x00000da000037945 */ /* 0x000fe20003800200 */
[----:B------:R-:W-:Y:S02]  /*5e60*/  MOV R34, RZ ;  /* 0x000000ff00227202 */ /* 0x000fe40000000f00 */
[----:B0-----:R-:W-:-:S13]  /*5e70*/  ISETP.GE.AND P0, PT, R22, 0x1, PT ;  /* 0x000000011600780c */ /* 0x001fda0003f06270 */
[----:B------:R-:W-:Y:S05]  /*5e80*/  @!P0 BRA `(.L_x_74) ;  /* 0x0000000c00588947 */ /* 0x000fea0003800000 */
[----:B------:R-:W-:Y:S02]  /*5e90*/  HFMA2 R34, -RZ, RZ, 0, 0 ;  /* 0x00000000ff227431 */ /* 0x000fe400000001ff */
[----:B------:R-:W-:Y:S01]  /*5ea0*/  IMAD.MOV R22, RZ, RZ, -R22 ;  /* 0x000000ffff167224 */ /* 0x000fe200078e0a16 */
[----:B------:R-:W-:-:S07]  /*5eb0*/  MOV R26, R13 ;  /* 0x0000000d001a7202 */ /* 0x000fce0000000f00 */
.L_x_88:
[----:B------:R-:W-:Y:S01]  /*5ec0*/  ISETP.NE.AND P1, PT, R11, 0x1, PT ;  /* 0x000000010b00780c */ /* 0x000fe20003f25270 */
[----:B------:R-:W-:Y:S01]  /*5ed0*/  BSSY.RECONVERGENT B2, `(.L_x_75) ;  /* 0x00000ce000027945 */ /* 0x000fe20003800200 */
[----:B------:R-:W-:Y:S01]  /*5ee0*/  IADD3 R22, PT, PT, R22, 0x1, RZ ;  /* 0x0000000116167810 */ /* 0x000fe20007ffe0ff */
[----:B------:R-:W-:Y:S01]  /*5ef0*/  IMAD.MOV.U32 R30, RZ, RZ, R12 ;  /* 0x000000ffff1e7224 */ /* 0x000fe200078e000c */
[----:B------:R-:W-:Y:S02]  /*5f00*/  MOV R13, R26 ;  /* 0x0000001a000d7202 */ /* 0x000fe40000000f00 */
[----:B------:R-:W-:Y:S02]  /*5f10*/  ISETP.NE.AND P0, PT, R22, RZ, PT ;  /* 0x000000ff1600720c */ /* 0x000fe40003f05270 */
[----:B------:R-:W-:-:S05]  /*5f20*/  MOV R11, RZ ;  /* 0x000000ff000b7202 */ /* 0x000fca0000000f00 */
[----:B------:R-:W-:Y:S06]  /*5f30*/  @!P1 BRA `(.L_x_76) ;  /* 0x0000000c001c9947 */ /* 0x000fec0003800000 */
[----:B------:R-:W-:Y:S01]  /*5f40*/  ISETP.NE.AND P1, PT, R26, 0x1, PT ;  /* 0x000000011a00780c */ /* 0x000fe20003f25270 */
[----:B------:R-:W-:Y:S01]  /*5f50*/  BSSY.RECONVERGENT B1, `(.L_x_77) ;  /* 0x000008f000017945 */ /* 0x000fe20003800200 */
[----:B------:R-:W-:Y:S02]  /*5f60*/  MOV R13, 0x3 ;  /* 0x00000003000d7802 */ /* 0x000fe40000000f00 */
[----:B------:R-:W-:Y:S02]  /*5f70*/  MOV R11, R18 ;  /* 0x00000012000b7202 */ /* 0x000fe40000000f00 */
[----:B------:R-:W-:-:S07]  /*5f80*/  MOV R25, R10 ;  /* 0x0000000a00197202 */ /* 0x000fce0000000f00 */
[----:B------:R-:W-:Y:S05]  /*5f90*/  @!P1 BRA `(.L_x_78) ;  /* 0x0000000800289947 */ /* 0x000fea0003800000 */
[----:B------:R-:W-:Y:S01]  /*5fa0*/  ISETP.NE.AND P1, PT, R26, 0x2, PT ;  /* 0x000000021a00780c */ /* 0x000fe20003f25270 */
[----:B------:R-:W-:Y:S01]  /*5fb0*/  IMAD.U32 R35, RZ, RZ, UR16 ;  /* 0x00000010ff237e24 */ /* 0x000fe2000f8e00ff */
[----:B------:R-:W-:Y:S01]  /*5fc0*/  MOV R25, UR16 ;  /* 0x0000001000197c02 */ /* 0x000fe20008000f00 */
[----:B------:R-:W-:Y:S01]  /*5fd0*/  IMAD.U32 R29, RZ, RZ, UR16 ;  /* 0x00000010ff1d7e24 */ /* 0x000fe2000f8e00ff */
[----:B------:R-:W-:Y:S02]  /*5fe0*/  MOV R41, UR16 ;  /* 0x0000001000297c02 */ /* 0x000fe40008000f00 */
[----:B------:R-:W-:Y:S01]  /*5ff0*/  MOV R33, UR17 ;  /* 0x0000001100217c02 */ /* 0x000fe20008000f00 */
[----:B------:R-:W-:Y:S01]  /*6000*/  VIADD R25, R25, 0x78dde6e4 ;  /* 0x78dde6e419197836 */ /* 0x000fe20000000000 */
[----:B------:R-:W-:Y:S02]  /*6010*/  MOV R39, UR17 ;  /* 0x0000001100277c02 */ /* 0x000fe40008000f00 */
[----:B------:R-:W-:-:S02]  /*6020*/  IADD3 R35, PT, PT, R35, 0x3c6ef372, RZ ;  /* 0x3c6ef37223237810 */ /* 0x000fc40007ffe0ff */
[----:B------:R-:W-:Y:S02]  /*6030*/  IADD3 R41, PT, PT, R41, -0x61c88647, RZ ;  /* 0x9e3779b929297810 */ /* 0x000fe40007ffe0ff */
[----:B------:R-:W-:Y:S02]  /*6040*/  IADD3 R33, PT, PT, R33, 0x76cf5d0a, RZ ;  /* 0x76cf5d0a21217810 */ /* 0x000fe40007ffe0ff */
[----:B------:R-:W-:Y:S02]  /*6050*/  IADD3 R39, PT, PT, R39, -0x4498517b, RZ ;  /* 0xbb67ae8527277810 */ /* 0x000fe40007ffe0ff */
[----:B------:R-:W-:Y:S01]  /*6060*/  IADD3 R29, PT, PT, R29, -0x255992d5, RZ ;  /* 0xdaa66d2b1d1d7810 */ /* 0x000fe20007ffe0ff */
[----:B------:R-:W-:Y:S06]  /*6070*/  @!P1 BRA `(.L_x_79) ;  /* 0x0000000400089947 */ /* 0x000fec0003800000 */
[----:B------:R-:W-:-:S13]  /*6080*/  ISETP.NE.AND P1, PT, R26, 0x3, PT ;  /* 0x000000031a00780c */ /* 0x000fda0003f25270 */
[----:B------:R-:W-:Y:S05]  /*6090*/  @P1 BRA `(.L_x_80) ;  /* 0x0000000000ec1947 */ /* 0x000fea0003800000 */
        /* <DEDUP_REMOVED lines=13> */
.L_x_82:
[----:B------:R-:W-:Y:S05]  /*6170*/  BSYNC.RECONVERGENT B4 ;  /* 0x0000000000047941 */ /* 0x000fea0003800200 */
.L_x_81:
        /* <DEDUP_REMOVED lines=21> */
[----:B------:R-:W-:-:S03]  /*62d0*/  LOP3.LUT R11, R12, UR19, R19, 0x96, !PT ;  /* 0x000000130c0b7c12 */ /* 0x000fc6000f8e9613 */
[----:B------:R-:W-:Y:S01]  /*62e0*/  IMAD.MOV.U32 R25, RZ, RZ, R28 ;  /* 0x000000ffff197224 */ /* 0x000fe200078e001c */
        /* <DEDUP_REMOVED lines=18> */
[----:B------:R-:W-:Y:S01]  /*6410*/  HFMA2 R13, -RZ, RZ, 0, 5.9604644775390625e-08 ;  /* 0x00000001ff0d7431 */ /* 0x000fe200000001ff */
[----:B------:R-:W-:Y:S02]  /*6420*/  MOV R28, R12 ;  /* 0x0000000c001c7202 */ /* 0x000fe40000000f00 */
[----:B------:R-:W-:Y:S01]  /*6430*/  MOV R19, R11 ;  /* 0x0000000b00137202 */ /* 0x000fe20000000f00 */
[----:B------:R-:W-:Y:S06]  /*6440*/  BRA `(.L_x_78) ;  /* 0x0000000000fc7947 */ /* 0x000fec0003800000 */
.L_x_80:
[C---:B------:R-:W-:Y:S01]  /*6450*/  ISETP.NE.AND P1, PT, R26.reuse, RZ, PT ;  /* 0x000000ff1a00720c */ /* 0x040fe20003f25270 */
[----:B------:R-:W-:Y:S01]  /*6460*/  IMAD.MOV.U32 R25, RZ, RZ, R19 ;  /* 0x000000ffff197224 */ /* 0x000fe200078e0013 */
[----:B------:R-:W-:Y:S02]  /*6470*/  IADD3 R13, PT, PT, R26, 0x2, RZ ;  /* 0x000000021a0d7810 */ /* 0x000fe40007ffe0ff */
[----:B------:R-:W-:Y:S01]  /*6480*/  SEL R11, R10, R19, !P1 ;  /* 0x000000130a0b7207 */ /* 0x000fe20004800000 */
[----:B------:R-:W-:Y:S08]  /*6490*/  BRA `(.L_x_78) ;  /* 0x0000000000e87947 */ /* 0x000ff00003800000 */
.L_x_79:
        /* <DEDUP_REMOVED lines=13> */
.L_x_84:
[----:B------:R-:W-:Y:S05]  /*6570*/  BSYNC.RECONVERGENT B4 ;  /* 0x0000000000047941 */ /* 0x000fea0003800200 */
.L_x_83:
        /* <DEDUP_REMOVED lines=35> */
[----:B------:R-:W-:Y:S01]  /*67b0*/  HFMA2 R13, -RZ, RZ, 0, 0 ;  /* 0x00000000ff0d7431 */ /* 0x000fe200000001ff */
[----:B------:R-:W-:Y:S01]  /*67c0*/  LOP3.LUT R26, R10, UR25, R31, 0x96, !PT ;  /* 0x000000190a1a7c12 */ /* 0x000fe2000f8e961f */
[----:B------:R-:W-:-:S04]  /*67d0*/  IMAD.WIDE.U32 R10, R11, -0x326172a9, RZ ;  /* 0xcd9e8d570b0a7825 */ /* 0x000fc800078e00ff */
[----:B------:R-:W-:Y:S01]  /*67e0*/  IMAD.WIDE.U32 R26, R26, -0x2daee0ad, RZ ;  /* 0xd2511f531a1a7825 */ /* 0x000fe200078e00ff */
[----:B------:R-:W-:Y:S02]  /*67f0*/  LOP3.LUT R19, R30, UR28, R11, 0x96, !PT ;  /* 0x0000001c1e137c12 */ /* 0x000fe4000f8e960b */
[----:B------:R-:W-:Y:S02]  /*6800*/  MOV R11, R28 ;  /* 0x0000001c000b7202 */ /* 0x000fe40000000f00 */
[----:B------:R-:W-:Y:S02]  /*6810*/  LOP3.LUT R12, R12, UR29, R27, 0x96, !PT ;  /* 0x0000001d0c0c7c12 */ /* 0x000fe4000f8e961b */
[----:B------:R-:W-:Y:S02]  /*6820*/  MOV R28, R26 ;  /* 0x0000001a001c7202 */ /* 0x000fe40000000f00 */
[----:B------:R-:W-:-:S07]  /*6830*/  MOV R18, R12 ;  /* 0x0000000c00127202 */ /* 0x000fce0000000f00 */
.L_x_78:
[----:B------:R-:W-:Y:S05]  /*6840*/  BSYNC.RECONVERGENT B1 ;  /* 0x0000000000017941 */ /* 0x000fea0003800200 */
.L_x_77:
[----:B------:R-:W-:Y:S01]  /*6850*/  I2FP.F32.U32 R12, R25 ;  /* 0x00000019000c7245 */ /* 0x000fe20000201000 */
[----:B------:R-:W-:Y:S01]  /*6860*/  HFMA2 R25, -RZ, RZ, 0.1171875, 0 ;  /* 0x2f800000ff197431 */ /* 0x000fe200000001ff */
[----:B------:R-:W-:Y:S01]  /*6870*/  MOV R26, 0x3e055027 ;  /* 0x3e055027001a7802 */ /* 0x000fe20000000f00 */
[----:B------:R-:W-:Y:S01]  /*6880*/  BSSY.RECONVERGENT B1, `(.L_x_85) ;  /* 0x000002b000017945 */ /* 0x000fe20003800200 */
[----:B------:R-:W-:Y:S02]  /*6890*/  I2FP.F32.U32 R11, R11 ;  /* 0x0000000b000b7245 */ /* 0x000fe40000201000 */
[----:B------:R-:W-:-:S05]  /*68a0*/  FFMA R12, R12, R25, 1.1641532182693481445e-10 ;  /* 0x2f0000000c0c7423 */ /* 0x000fca0000000019 */
        /* <DEDUP_REMOVED lines=16> */
[----:B------:R-:W-:Y:S02]  /*69b0*/  I2FP.F32.S32 R26, R27 ;  /* 0x0000001b001a7245 */ /* 0x000fe40000201400 */
[----:B------:R-:W-:Y:S01]  /*69c0*/  MOV R27, 0x7f800000 ;  /* 0x7f800000001b7802 */ /* 0x000fe20000000f00 */
[C---:B------:R-:W-:Y:S02]  /*69d0*/  FMUL R30, R29.reuse, R30 ;  /* 0x0000001e1d1e7220 */ /* 0x040fe40000400000 */
[----:B------:R-:W-:Y:S02]  /*69e0*/  FFMA R25, R26, 1.1920928955078125e-07, R25 ;  /* 0x340000001a197823 */ /* 0x000fe40000000019 */
[----:B------:R-:W-:-:S04]  /*69f0*/  FFMA R30, R29, R30, R29 ;  /* 0x0000001e1d1e7223 */ /* 0x000fc8000000001d */
[----:B------:R-:W-:Y:S01]  /*6a00*/  FFMA R25, R25, 0.69314718246459960938, R30 ;  /* 0x3f31721819197823 */ /* 0x000fe2000000001e */
[C---:B------:R-:W-:Y:S01]  /*6a10*/  @P1 FFMA R25, R12.reuse, R27, +INF ;  /* 0x7f8000000c191423 */ /* 0x040fe2000000001b */
[----:B------:R-:W-:-:S03]  /*6a20*/  FSETP.NEU.AND P1, PT, R12, RZ, PT ;  /* 0x000000ff0c00720b */ /* 0x000fc60003f2d000 */
[----:B------:R-:W-:-:S05]  /*6a30*/  FMUL R25, R25, -2 ;  /* 0xc000000019197820 */ /* 0x000fca0000400000 */
[----:B------:R-:W-:-:S04]  /*6a40*/  FSEL R27, R25, +INF , P1 ;  /* 0x7f800000191b7808 */ /* 0x000fc80000800000 */
[----:B------:R-:W-:Y:S01]  /*6a50*/  IADD3 R12, PT, PT, R27, -0xd000000, RZ ;  /* 0xf30000001b0c7810 */ /* 0x000fe20007ffe0ff */
[----:B------:R0:W1:Y:S03]  /*6a60*/  MUFU.RSQ R26, R27 ;  /* 0x0000001b001a7308 */ /* 0x0000660000001400 */
[----:B------:R-:W-:Y:S01]  /*6a70*/  ISETP.GT.U32.AND P1, PT, R12, 0x727fffff, PT ;  /* 0x727fffff0c00780c */ /* 0x000fe20003f24070 */
[----:B------:R-:W-:-:S05]  /*6a80*/  HFMA2 R12, -RZ, RZ, 0.1495361328125, 0.0004794597625732421875 ;  /* 0x30c90fdbff0c7431 */ /* 0x000fca00000001ff */
[----:B------:R-:W-:-:S07]  /*6a90*/  FFMA R31, R11, R12, 7.314590599882819788e-10 ;  /* 0x30490fdb0b1f7423 */ /* 0x000fce000000000c */
[----:B0-----:R-:W-:Y:S05]  /*6aa0*/  @!P1 BRA `(.L_x_86) ;  /* 0x0000000000109947 */ /* 0x001fea0003800000 */
[----:B------:R-:W-:Y:S01]  /*6ab0*/  IMAD.MOV.U32 R11, RZ, RZ, R27 ;  /* 0x000000ffff0b7224 */ /* 0x000fe200078e001b */
[----:B------:R-:W-:-:S07]  /*6ac0*/  MOV R30, 0x6ae0 ;  /* 0x00006ae0001e7802 */ /* 0x000fce0000000f00 */
[----:B-1----:R-:W-:Y:S05]  /*6ad0*/  CALL.REL.NOINC `($__internal_0_$__cuda_sm20_sqrt_rn_f32_slowpath) ;  /* 0x0000001c00407944 */ /* 0x002fea0003c00000 */
[----:B------:R-:W-:Y:S05]  /*6ae0*/  BRA `(.L_x_87) ;  /* 0x0000000000107947 */ /* 0x000fea0003800000 */
.L_x_86:
[----:B-1----:R-:W-:Y:S01]  /*6af0*/  FMUL.FTZ R12, R27, R26 ;  /* 0x0000001a1b0c7220 */ /* 0x002fe20000410000 */
[----:B------:R-:W-:-:S03]  /*6b00*/  FMUL.FTZ R25, R26, 0.5 ;  /* 0x3f0000001a197820 */ /* 0x000fc60000410000 */
[----:B------:R-:W-:-:S04]  /*6b10*/  FFMA R11, -R12, R12, R27 ;  /* 0x0000000c0c0b7223 */ /* 0x000fc8000000011b */
[----:B------:R-:W-:-:S07]  /*6b20*/  FFMA R12, R11, R25, R12 ;  /* 0x000000190b0c7223 */ /* 0x000fce000000000c */
.L_x_87:
[----:B------:R-:W-:Y:S05]  /*6b30*/  BSYNC.RECONVERGENT B1 ;  /* 0x0000000000017941 */ /* 0x000fea0003800200 */
.L_x_85:
[----:B------:R-:W-:Y:S01]  /*6b40*/  FMUL.RZ R29, R31, 0.15915493667125701904 ;  /* 0x3e22f9831f1d7820 */ /* 0x000fe2000040c000 */
[----:B------:R-:W-:Y:S02]  /*6b50*/  MOV R11, 0x1 ;  /* 0x00000001000b7802 */ /* 0x000fe40000000f00 */
[----:B------:R-:W-:Y:S01]  /*6b60*/  MOV R26, R13 ;  /* 0x0000000d001a7202 */ /* 0x000fe20000000f00 */
[----:B------:R-:W0:Y:S08]  /*6b70*/  MUFU.SIN R25, R29 ;  /* 0x0000001d00197308 */ /* 0x000e300000000400 */
[----:B------:R-:W1:Y:S01]  /*6b80*/  MUFU.COS R27, R29 ;  /* 0x0000001d001b7308 */ /* 0x000e620000000000 */
[-C--:B0-----:R-:W-:Y:S01]  /*6b90*/  FMUL R30, R25, R12.reuse ;  /* 0x0000000c191e7220 */ /* 0x081fe20000400000 */
[----:B-1----:R-:W-:-:S07]  /*6ba0*/  FMUL R12, R27, R12 ;  /* 0x0000000c1b0c7220 */ /* 0x002fce0000400000 */
.L_x_76:
[----:B------:R-:W-:Y:S05]  /*6bb0*/  BSYNC.RECONVERGENT B2 ;  /* 0x0000000000027941 */ /* 0x000fea0003800200 */
.L_x_75:
[----:B------:R-:W-:-:S04]  /*6bc0*/  FFMA R25, R9, R30, 1 ;  /* 0x3f80000009197423 */ /* 0x000fc8000000001e */
[----:B------:R-:W-:Y:S01]  /*6bd0*/  FADD R34, R25, R34 ;  /* 0x0000002219227221 */ /* 0x000fe20000000000 */
[----:B------:R-:W-:Y:S06]  /*6be0*/  @P0 BRA `(.L_x_88) ;  /* 0xfffffff000b40947 */ /* 0x000fec000383ffff */
.L_x_74:
[----:B------:R-:W-:Y:S05]  /*6bf0*/  BSYNC.RECONVERGENT B3 ;  /* 0x0000000000037941 */ /* 0x000fea0003800200 */
.L_x_73:
[----:B------:R-:W-:Y:S01]  /*6c00*/  ISETP.GT.AND P0, PT, R7, R4, PT ;  /* 0x000000040700720c */ /* 0x000fe20003f04270 */
[----:B------:R-:W-:Y:S01]  /*6c10*/  BSSY.RECONVERGENT B1, `(.L_x_89) ;  /* 0x000010a000017945 */ /* 0x000fe20003800200 */
[----:B------:R-:W-:-:S11]  /*6c20*/  MOV R22, R28 ;  /* 0x0000001c00167202 */ /* 0x000fd60000000f00 */
[----:B------:R-:W-:Y:S05]  /*6c30*/  @!P0 BRA `(.L_x_90) ;  /* 0x00000010001c8947 */ /* 0x000fea0003800000 */
[----:B------:R-:W-:Y:S01]  /*6c40*/  ISETP.GE.U32.AND P0, PT, R23, 0x7, PT ;  /* 0x000000071700780c */ /* 0x000fe20003f06070 */
[----:B------:R-:W-:Y:S01]  /*6c50*/  BSSY.RECONVERGENT B2, `(.L_x_91) ;  /* 0x0000080000027945 */ /* 0x000fe20003800200 */
[----:B------:R-:W-:-:S11]  /*6c60*/  MOV R35, R4 ;  /* 0x0000000400237202 */ /* 0x000fd60000000f00 */
[----:B------:R-:W-:Y:S05]  /*6c70*/  @!P0 BRA `(.L_x_92) ;  /* 0x0000000400f48947 */ /* 0x000fea0003800000 */
[----:B------:R-:W0:Y:S01]  /*6c80*/  S2R R25, SR_CgaCtaId ;  /* 0x0000000000197919 */ /* 0x000e220000008800 */
[----:B------:R-:W-:Y:S01]  /*6c90*/  MOV R38, 0x400 ;  /* 0x0000040000267802 */ /* 0x000fe20000000f00 */
[----:B------:R-:W-:Y:S01]  /*6ca0*/  IMAD.MOV.U32 R39, RZ, RZ, RZ ;  /* 0x000000ffff277224 */ /* 0x000fe200078e00ff */
[----:B------:R-:W-:Y:S02]  /*6cb0*/  MOV R35, R4 ;  /* 0x0000000400237202 */ /* 0x000fe40000000f00 */
[----:B0-----:R-:W-:-:S07]  /*6cc0*/  LEA R38, R25, R38, 0x18 ;  /* 0x0000002619267211 */ /* 0x001fce00078ec0ff */
.L_x_93:
[----:B------:R-:W-:-:S05]  /*6cd0*/  IMAD.WIDE R32, R35, 0x4, R36 ;  /* 0x0000000423207825 */ /* 0x000fca00078e0224 */
[----:B------:R-:W2:Y:S04]  /*6ce0*/  LDG.E R47, desc[UR14][R32.64] ;  /* 0x0000000e202f7981 */ /* 0x000ea8000c1e1900 */
[----:B------:R-:W3:Y:S04]  /*6cf0*/  LDG.E R51, desc[UR14][R32.64+0x4] ;  /* 0x0000040e20337981 */ /* 0x000ee8000c1e1900 */
[----:B------:R-:W4:Y:S04]  /*6d00*/  LDG.E R53, desc[UR14][R32.64+0x8] ;  /* 0x0000080e20357981 */ /* 0x000f28000c1e1900 */
[----:B------:R-:W4:Y:S01]  /*6d10*/  LDG.E R24, desc[UR14][R32.64+0xc] ;  /* 0x00000c0e20187981 */ /* 0x000f22000c1e1900 */
[----:B------:R-:W-:-:S03]  /*6d20*/  HFMA2 R25, -RZ, RZ, 0, 0 ;  /* 0x00000000ff197431 */ /* 0x000fc600000001ff */
[----:B------:R-:W4:Y:S04]  /*6d30*/  LDG.E R43, desc[UR14][R32.64+0x10] ;  /* 0x0000100e202b7981 */ /* 0x000f28000c1e1900 */
[----:B------:R-:W4:Y:S04]  /*6d40*/  LDG.E R45, desc[UR14][R32.64+0x14] ;  /* 0x0000140e202d7981 */ /* 0x000f28000c1e1900 */
[----:B------:R-:W4:Y:S04]  /*6d50*/  LDG.E R41, desc[UR14][R32.64+0x18] ;  /* 0x0000180e20297981 */ /* 0x000f28000c1e1900 */
[----:B------:R0:W4:Y:S01]  /*6d60*/  LDG.E R49, desc[UR14][R32.64+0x1c] ;  /* 0x00001c0e20317981 */ /* 0x000122000c1e1900 */
[----:B------:R-:W-:Y:S01]  /*6d70*/  HFMA2 R29, -RZ, RZ, 0, 0 ;  /* 0x00000000ff1d7431 */ /* 0x000fe200000001ff */
[----:B------:R-:W-:-:S02]  /*6d80*/  MOV R27, RZ ;  /* 0x000000ff001b7202 */ /* 0x000fc40000000f00 */
[-C--:B--2---:R-:W-:Y:S02]  /*6d90*/  FSETP.GEU.AND P4, PT, R47, R20.reuse, PT ;  /* 0x000000142f00720b */ /* 0x084fe40003f8e000 */
[-C--:B---3--:R-:W-:Y:S02]  /*6da0*/  FSETP.GEU.AND P3, PT, R51, R20.reuse, PT ;  /* 0x000000143300720b */ /* 0x088fe40003f6e000 */
[-C--:B----4-:R-:W-:Y:S02]  /*6db0*/  FSETP.GEU.AND P2, PT, R53, R20.reuse, PT ;  /* 0x000000143500720b */ /* 0x090fe40003f4e000 */
[----:B------:R-:W-:Y:S01]  /*6dc0*/  FSETP.GEU.AND P1, PT, R24, R20, PT ;  /* 0x000000141800720b */ /* 0x000fe20003f2e000 */
[C---:B------:R-:W-:Y:S01]  /*6dd0*/  FADD R47, -R20.reuse, R47 ;  /* 0x0000002f142f7221 */ /* 0x040fe20000000100 */
[C---:B------:R-:W-:Y:S01]  /*6de0*/  FADD R51, -R20.reuse, R51 ;  /* 0x0000003314337221 */ /* 0x040fe20000000100 */
[C---:B------:R-:W-:Y:S01]  /*6df0*/  FADD R53, -R20.reuse, R53 ;  /* 0x0000003514357221 */ /* 0x040fe20000000100 */
[----:B------:R-:W-:-:S03]  /*6e00*/  FADD R24, -R20, R24 ;  /* 0x0000001814187221 */ /* 0x000fc60000000100 */
[----:B0-----:R-:W-:Y:S01]  /*6e10*/  @P4 FADD R33, R47, -UR27 ;  /* 0x8000001b2f214e21 */ /* 0x001fe20008000000 */
[----:B------:R-:W-:Y:S01]  /*6e20*/  VOTEU.ANY UP0, P4 ;  /* 0x0000000000ff7886 */ /* 0x000fe20002000100 */
[----:B------:R-:W-:Y:S02]  /*6e30*/  @P3 FADD R47, R51, -UR27 ;  /* 0x8000001b332f3e21 */ /* 0x000fe40008000000 */
[----:B------:R-:W-:Y:S01]  /*6e40*/  @P2 FADD R51, R53, -UR27 ;  /* 0x8000001b35332e21 */ /* 0x000fe20008000000 */
[----:B------:R-:W-:Y:S01]  /*6e50*/  @P4 MOV R42, 0xc2000000 ;  /* 0xc2000000002a4802 */ /* 0x000fe20000000f00 */
[----:B------:R-:W-:Y:S01]  /*6e60*/  @P1 FADD R53, R24, -UR27 ;  /* 0x8000001b18351e21 */ /* 0x000fe20008000000 */
[C---:B------:R-:W-:Y:S01]  /*6e70*/  @P4 FFMA R24, R8.reuse, R33, 0.5 ;  /* 0x3f00000008184423 */ /* 0x040fe20000000021 */
[----:B------:R-:W-:Y:S01]  /*6e80*/  @UP0 UMOV UR4, UR13 ;  /* 0x0000000d00040c82 */ /* 0x000fe20008000000 */
[----:B------:R-:W-:Y:S02]  /*6e90*/  @UP0 UMOV UR5, URZ ;  /* 0x000000ff00050c82 */ /* 0x000fe40008000000 */
[----:B------:R0:W5:Y:S01]  /*6ea0*/  @P4 TEX.LL RZ, R25, R24, R42, UR4, 2D, 0x1 ;  /* 0x28ff042a18194f60 */ /* 0x00016200089e01ff */
[----:B------:R-:W-:Y:S01]  /*6eb0*/  VOTEU.ANY UP1, P3 ;  /* 0x0000000000ff7886 */ /* 0x000fe20001820100 */
[----:B------:R-:W-:Y:S01]  /*6ec0*/  VOTEU.ANY UP2, P2 ;  /* 0x0000000000ff7886 */ /* 0x000fe20001040100 */
[----:B------:R-:W-:Y:S01]  /*6ed0*/  VOTEU.ANY UP3, P1 ;  /* 0x0000000000ff7886 */ /* 0x000fe20000860100 */
[----:B------:R-:W-:Y:S01]  /*6ee0*/  IMAD.MOV.U32 R31, RZ, RZ, RZ ;  /* 0x000000ffff1f7224 */ /* 0x000fe200078e00ff */
[----:B------:R-:W-:Y:S01]  /*6ef0*/  @P3 MOV R44, 0xc2000000 ;  /* 0xc2000000002c3802 */ /* 0x000fe20000000f00 */
[C---:B------:R-:W-:Y:S01]  /*6f00*/  @P3 FFMA R26, R8.reuse, R47, 0.5 ;  /* 0x3f000000081a3423 */ /* 0x040fe2000000002f */
[----:B------:R-:W-:Y:S01]  /*6f10*/  @P2 MOV R46, 0xc2000000 ;  /* 0xc2000000002e2802 */ /* 0x000fe20000000f00 */
[C---:B------:R-:W-:Y:S01]  /*6f20*/  @P2 FFMA R28, R8.reuse, R51, 0.5 ;  /* 0x3f000000081c2423 */ /* 0x040fe20000000033 */
[----:B------:R-:W-:Y:S01]  /*6f30*/  @P1 MOV R48, 0xc2000000 ;  /* 0xc200000000301802 */ /* 0x000fe20000000f00 */
[----:B------:R-:W-:Y:S01]  /*6f40*/  @UP1 UMOV UR6, UR13 ;  /* 0x0000000d00061c82 */ /* 0x000fe20008000000 */
[----:B------:R-:W-:Y:S01]  /*6f50*/  @UP1 UMOV UR7, URZ ;  /* 0x000000ff00071c82 */ /* 0x000fe20008000000 */
[----:B------:R-:W-:Y:S01]  /*6f60*/  @P1 FFMA R30, R8, R53, 0.5 ;  /* 0x3f000000081e1423 */ /* 0x000fe20000000035 */
[----:B------:R-:W-:Y:S01]  /*6f70*/  @UP2 UMOV UR8, UR13 ;  /* 0x0000000d00082c82 */ /* 0x000fe20008000000 */
[----:B------:R-:W-:Y:S01]  /*6f80*/  @UP2 UMOV UR9, URZ ;  /* 0x000000ff00092c82 */ /* 0x000fe20008000000 */
[----:B------:R-:W-:Y:S01]  /*6f90*/  @UP3 UMOV UR10, UR13 ;  /* 0x0000000d000a3c82 */ /* 0x000fe20008000000 */
[----:B------:R-:W-:Y:S01]  /*6fa0*/  @UP3 UMOV UR11, URZ ;  /* 0x000000ff000b3c82 */ /* 0x000fe20008000000 */
[----:B------:R-:W5:Y:S01]  /*6fb0*/  @P3 TEX.LL RZ, R47, R26, R44, UR6, 2D, 0x1 ;  /* 0x28ff062c1a2f3f60 */ /* 0x000f6200089e01ff */
[----:B------:R-:W5:Y:S01]  /*6fc0*/  @P2 TEX.LL RZ, R51, R28, R46, UR8, 2D, 0x1 ;  /* 0x28ff082e1c332f60 */ /* 0x000f6200089e01ff */
[----:B------:R1:W5:Y:S01]  /*6fd0*/  @P1 TEX.LL RZ, R31, R30, R48, UR10, 2D, 0x1 ;  /* 0x28ff0a301e1f1f60 */ /* 0x00036200089e01ff */
[----:B------:R-:W-:-:S05]  /*6fe0*/  IMAD R40, R35, 0x4, R38 ;  /* 0x0000000423287824 */ /* 0x000fca00078e0226 */
[----:B------:R-:W2:Y:S01]  /*6ff0*/  @P4 LDS R32, [R40] ;  /* 0x0000000028204984 */ /* 0x000ea20000000800 */
[-C--:B------:R-:W-:Y:S02]  /*7000*/  FSETP.GEU.AND P0, PT, R43, R20.reuse, PT ;  /* 0x000000142b00720b */ /* 0x080fe40003f0e000 */
[-C--:B------:R-:W-:Y:S02]  /*7010*/  FSETP.GEU.AND P5, PT, R41, R20.reuse, PT ;  /* 0x000000142900720b */ /* 0x080fe40003fae000 */
[----:B------:R-:W-:Y:S01]  /*7020*/  FSETP.GEU.AND P6, PT, R49, R20, PT ;  /* 0x000000143100720b */ /* 0x000fe20003fce000 */
[C---:B------:R-:W-:Y:S01]  /*7030*/  FADD R43, -R20.reuse, R43 ;  /* 0x0000002b142b7221 */ /* 0x040fe20000000100 */
[----:B------:R-:W-:Y:S02]  /*7040*/  HFMA2 R33, -RZ, RZ, 0, 0 ;  /* 0x00000000ff217431 */ /* 0x000fe400000001ff */
[C---:B0-----:R-:W-:Y:S01]  /*7050*/  FADD R24, -R20.reuse, R41 ;  /* 0x0000002914187221 */ /* 0x041fe20000000100 */
[----:B------:R-:W-:-:S04]  /*7060*/  FADD R49, -R20, R49 ;  /* 0x0000003114317221 */ /* 0x000fc80000000100 */
[----:B------:R-:W-:Y:S01]  /*7070*/  @P0 FADD R41, R43, -UR27 ;  /* 0x8000001b2b290e21 */ /* 0x000fe20008000000 */
[----:B------:R-:W-:Y:S01]  /*7080*/  VOTEU.ANY UP0, P0 ;  /* 0x0000000000ff7886 */ /* 0x000fe20000000100 */
[----:B------:R-:W-:Y:S01]  /*7090*/  VOTEU.ANY UP2, P5 ;  /* 0x0000000000ff7886 */ /* 0x000fe20002840100 */
[----:B-1----:R-:W-:Y:S01]  /*70a0*/  @P0 MOV R48, 0xc2000000 ;  /* 0xc200000000300802 */ /* 0x002fe20000000f00 */
[----:B------:R-:W-:Y:S01]  /*70b0*/  @P6 FADD R49, R49, -UR27 ;  /* 0x8000001b31316e21 */ /* 0x000fe20008000000 */
[----:B------:R-:W-:Y:S01]  /*70c0*/  VOTEU.ANY UP3, P6 ;  /* 0x0000000000ff7886 */ /* 0x000fe20003060100 */
[----:B------:R-:W-:Y:S01]  /*70d0*/  @P5 IMAD.MOV.U32 R52, RZ, RZ, -0x3e000000 ;  /* 0xc2000000ff345424 */ /* 0x000fe200078e00ff */
[----:B------:R-:W-:Y:S01]  /*70e0*/  @UP0 UMOV UR4, UR13 ;  /* 0x0000000d00040c82 */ /* 0x000fe20008000000 */
[----:B------:R-:W-:Y:S01]  /*70f0*/  @UP0 UMOV UR5, URZ ;  /* 0x000000ff00050c82 */ /* 0x000fe20008000000 */
[----:B------:R-:W-:Y:S01]  /*7100*/  @P6 FFMA R28, R8, R49, 0.5 ;  /* 0x3f000000081c6423 */ /* 0x000fe20000000031 */
[----:B------:R-:W-:Y:S01]  /*7110*/  @UP2 UMOV UR8, UR13 ;  /* 0x0000000d00082c82 */ /* 0x000fe20008000000 */
[----:B------:R-:W-:Y:S01]  /*7120*/  @UP2 UMOV UR9, URZ ;  /* 0x000000ff00092c82 */ /* 0x000fe20008000000 */
[----:B------:R-:W-:Y:S01]  /*7130*/  @UP3 UMOV UR10, UR13 ;  /* 0x0000000d000a3c82 */ /* 0x000fe20008000000 */
[----:B------:R-:W-:Y:S01]  /*7140*/  @UP3 UMOV UR11, URZ ;  /* 0x000000ff000b3c82 */ /* 0x000fe20008000000 */
[----:B------:R-:W-:-:S04]  /*7150*/  DEPBAR.LE SB5, 0x3 ;  /* 0x0000d0c00000791a */ /* 0x000fc80000000000 */
[----:B--2---:R-:W-:-:S05]  /*7160*/  @P4 FFMA R53, R25, R34, R32 ;  /* 0x0000002219354223 */ /* 0x004fca0000000020 */
[----:B------:R0:W-:Y:S01]  /*7170*/  @P4 STS [R40], R53 ;  /* 0x0000003528004388 */ /* 0x0001e20000000800 */
[----:B------:R-:W-:Y:S01]  /*7180*/  FSETP.GEU.AND P4, PT, R45, R20, PT ;  /* 0x000000142d00720b */ /* 0x000fe20003f8e000 */
[----:B------:R-:W-:Y:S01]  /*7190*/  FADD R45, -R20, R45 ;  /* 0x0000002d142d7221 */ /* 0x000fe20000000100 */
[----:B------:R-:W-:Y:S01]  /*71a0*/  MOV R25, RZ ;  /* 0x000000ff00197202 */ /* 0x000fe20000000f00 */
[----:B------:R-:W-:-:S10]  /*71b0*/  @P0 FFMA R32, R8, R41, 0.5 ;  /* 0x3f00000008200423 */ /* 0x000fd40000000029 */
[----:B------:R-:W-:Y:S01]  /*71c0*/  @P4 FADD R43, R45, -UR27 ;  /* 0x8000001b2d2b4e21 */ /* 0x000fe20008000000 */
[----:B------:R-:W-:Y:S01]  /*71d0*/  VOTEU.ANY UP1, P4 ;  /* 0x0000000000ff7886 */ /* 0x000fe20002020100 */
[----:B------:R-:W-:Y:S01]  /*71e0*/  @P5 FADD R45, R24, -UR27 ;  /* 0x8000001b182d5e21 */ /* 0x000fe20008000000 */
[----:B------:R-:W-:Y:S01]  /*71f0*/  @P4 MOV R50, 0xc2000000 ;  /* 0xc200000000324802 */ /* 0x000fe20000000f00 */
[C---:B------:R-:W-:Y:S01]  /*7200*/  @P4 FFMA R24, R8.reuse, R43, 0.5 ;  /* 0x3f00000008184423 */ /* 0x040fe2000000002b */
[----:B0-----:R-:W-:Y:S01]  /*7210*/  @P6 MOV R53, 0xc2000000 ;  /* 0xc200000000356802 */ /* 0x001fe20000000f00 */
[----:B------:R-:W-:Y:S01]  /*7220*/  @P5 FFMA R26, R8, R45, 0.5 ;  /* 0x3f000000081a5423 */ /* 0x000fe2000000002d */
[----:B------:R-:W-:Y:S01]  /*7230*/  @UP1 UMOV UR6, UR13 ;  /* 0x0000000d00061c82 */ /* 0x000fe20008000000 */
[----:B------:R-:W-:Y:S01]  /*7240*/  @UP1 UMOV UR7, URZ ;  /* 0x000000ff00071c82 */ /* 0x000fe20008000000 */
[----:B------:R0:W-:Y:S01]  /*7250*/  @P0 TEX.LL RZ, R33, R32, R48, UR4, 2D, 0x1 ;  /* 0x28ff043020210f60 */ /* 0x0001e200089e01ff */
[----:B------:R1:W5:Y:S01]  /*7260*/  @P4 TEX.LL RZ, R25, R24, R50, UR6, 2D, 0x1 ;  /* 0x28ff063218194f60 */ /* 0x00036200089e01ff */
[----:B------:R-:W5:Y:S01]  /*7270*/  @P5 TEX.LL RZ, R27, R26, R52, UR8, 2D, 0x1 ;  /* 0x28ff08341a1b5f60 */ /* 0x000f6200089e01ff */
[----:B------:R-:W5:Y:S01]  /*7280*/  @P6 TEX.LL RZ, R29, R28, R53, UR10, 2D, 0x1 ;  /* 0x28ff0a351c1d6f60 */ /* 0x000f6200089e01ff */
[----:B------:R-:W2:Y:S04]  /*7290*/  @P3 LDS R30, [R40+0x4] ;  /* 0x00000400281e3984 */ /* 0x000ea80000000800 */
[----:B------:R-:W3:Y:S04]  /*72a0*/  @P2 LDS R42, [R40+0x8] ;  /* 0x00000800282a2984 */ /* 0x000ee80000000800 */
[----:B------:R-:W-:Y:S04]  /*72b0*/  @P4 LDS R46, [R40+0x14] ;  /* 0x00001400282e4984 */ /* 0x000fe80000000800 */
[----:B------:R-:W-:Y:S04]  /*72c0*/  @P0 LDS R44, [R40+0x10] ;  /* 0x00001000282c0984 */ /* 0x000fe80000000800 */
[----:B0-----:R-:W-:Y:S04]  /*72d0*/  @P5 LDS R32, [R40+0x18] ;  /* 0x0000180028205984 */ /* 0x001fe80000000800 */
[----:B-1----:R-:W-:Y:S01]  /*72e0*/  @P6 LDS R24, [R40+0x1c] ;  /* 0x00001c0028186984 */ /* 0x002fe20000000800 */
[----:B------:R-:W-:-:S04]  /*72f0*/  DEPBAR.LE SB5, 0x4 ;  /* 0x0000d1000000791a */ /* 0x000fc80000000000 */
[-C--:B--2---:R-:W-:Y:S02]  /*7300*/  @P3 FFMA R47, R47, R34.reuse, R30 ;  /* 0x000000222f2f3223 */ /* 0x084fe4000000001e */
[----:B------:R-:W0:Y:S01]  /*7310*/  @P1 LDS R30, [R40+0xc] ;  /* 0x00000c00281e1984 */ /* 0x000e220000000800 */
[----:B---3--:R-:W-:Y:S01]  /*7320*/  @P2 FFMA R51, R51, R34, R42 ;  /* 0x0000002233332223 */ /* 0x008fe2000000002a */
[----:B------:R-:W-:Y:S02]  /*7330*/  IADD3 R39, PT, PT, R39, 0x8, RZ ;  /* 0x0000000827277810 */ /* 0x000fe40007ffe0ff */
[----:B------:R1:W-:Y:S04]  /*7340*/  @P3 STS [R40+0x4], R47 ;  /* 0x0000042f28003388 */ /* 0x0003e80000000800 */
[----:B------:R1:W-:Y:S01]  /*7350*/  @P2 STS [R40+0x8], R51 ;  /* 0x0000083328002388 */ /* 0x0003e20000000800 */
[----:B------:R-:W-:Y:S01]  /*7360*/  IADD3 R35, PT, PT, R35, 0x8, RZ ;  /* 0x0000000823237810 */ /* 0x000fe20007ffe0ff */
[----:B------:R-:W-:-:S04]  /*7370*/  DEPBAR.LE SB5, 0x2 ;  /* 0x0000d0800000791a */ /* 0x000fc80000000000 */
[----:B0-----:R-:W-:-:S05]  /*7380*/  @P1 FFMA R31, R31, R34, R30 ;  /* 0x000000221f1f1223 */ /* 0x001fca000000001e */
[----:B------:R1:W-:Y:S01]  /*7390*/  @P1 STS [R40+0xc], R31 ;  /* 0x00000c1f28001388 */ /* 0x0003e20000000800 */
[-C--:B------:R-:W-:Y:S01]  /*73a0*/  @P4 FFMA R25, R25, R34.reuse, R46 ;  /* 0x0000002219194223 */ /* 0x080fe2000000002e */
[-C--:B-----5:R-:W-:Y:S01]  /*73b0*/  @P5 FFMA R27, R27, R34.reuse, R32 ;  /* 0x000000221b1b5223 */ /* 0x0a0fe20000000020 */
[-C--:B------:R-:W-:Y:S01]  /*73c0*/  @P6 FFMA R29, R29, R34.reuse, R24 ;  /* 0x000000221d1d6223 */ /* 0x080fe20000000018 */
[----:B------:R-:W-:Y:S01]  /*73d0*/  @P0 FFMA R33, R33, R34, R44 ;  /* 0x0000002221210223 */ /* 0x000fe2000000002c */
[----:B------:R-:W-:Y:S01]  /*73e0*/  LOP3.LUT R24, R21, 0xfffffff8, RZ, 0xc0, !PT ;  /* 0xfffffff815187812 */ /* 0x000fe200078ec0ff */
[----:B------:R1:W-:Y:S04]  /*73f0*/  @P4 STS [R40+0x14], R25 ;  /* 0x0000141928004388 */ /* 0x0003e80000000800 */
[----:B------:R1:W-:Y:S04]  /*7400*/  @P5 STS [R40+0x18], R27 ;  /* 0x0000181b28005388 */ /* 0x0003e80000000800 */
[----:B------:R1:W-:Y:S04]  /*7410*/  @P6 STS [R40+0x1c], R29 ;  /* 0x00001c1d28006388 */ /* 0x0003e80000000800 */
[----:B------:R1:W-:Y:S01]  /*7420*/  @P0 STS [R40+0x10], R33 ;  /* 0x0000102128000388 */ /* 0x0003e20000000800 */
[----:B------:R-:W-:-:S13]  /*7430*/  ISETP.NE.AND P0, PT, R39, R24, PT ;  /* 0x000000182700720c */ /* 0x000fda0003f05270 */
[----:B-1----:R-:W-:Y:S05]  /*7440*/  @P0 BRA `(.L_x_93) ;  /* 0xfffffff800200947 */ /* 0x002fea000383ffff */
.L_x_92:
[----:B------:R-:W-:Y:S05]  /*7450*/  BSYNC.RECONVERGENT B2 ;  /* 0x0000000000027941 */ /* 0x000fea0003800200 */
.L_x_91:
[----:B------:R-:W-:-:S04]  /*7460*/  LOP3.LUT R24, R21, 0x7, RZ, 0xc0, !PT ;  /* 0x0000000715187812 */ /* 0x000fc800078ec0ff */
[----:B------:R-:W-:-:S13]  /*7470*/  ISETP.NE.AND P0, PT, R24, RZ, PT ;  /* 0x000000ff1800720c */ /* 0x000fda0003f05270 */
[----:B------:R-:W-:Y:S05]  /*7480*/  @!P0 BRA `(.L_x_90) ;  /* 0x0000000800088947 */ /* 0x000fea0003800000 */
[----:B------:R-:W-:Y:S01]  /*7490*/  IADD3 R24, PT, PT, R24, -0x1, RZ ;  /* 0xffffffff18187810 */ /* 0x000fe20007ffe0ff */
[----:B------:R-:W-:Y:S03]  /*74a0*/  BSSY.RECONVERGENT B2, `(.L_x_94) ;  /* 0x0000042000027945 */ /* 0x000fe60003800200 */
[----:B------:R-:W-:-:S13]  /*74b0*/  ISETP.GE.U32.AND P0, PT, R24, 0x3, PT ;  /* 0x000000031800780c */ /* 0x000fda0003f06070 */
[----:B------:R-:W-:Y:S05]  /*74c0*/  @!P0 BRA `(.L_x_95) ;  /* 0x0000000000fc8947 */ /* 0x000fea0003800000 */
[----:B------:R-:W-:-:S05]  /*74d0*/  IMAD.WIDE R32, R35, 0x4, R36 ;  /* 0x0000000423207825 */ /* 0x000fca00078e0224 */
[----:B------:R-:W2:Y:S04]  /*74e0*/  LDG.E R39, desc[UR14][R32.64] ;  /* 0x0000000e20277981 */ /* 0x000ea8000c1e1900 */
[----:B------:R-:W3:Y:S04]  /*74f0*/  LDG.E R41, desc[UR14][R32.64+0x4] ;  /* 0x0000040e20297981 */ /* 0x000ee8000c1e1900 */
[----:B------:R-:W4:Y:S04]  /*7500*/  LDG.E R43, desc[UR14][R32.64+0x8] ;  /* 0x0000080e202b7981 */ /* 0x000f28000c1e1900 */
[----:B------:R-:W4:Y:S01]  /*7510*/  LDG.E R45, desc[UR14][R32.64+0xc] ;  /* 0x00000c0e202d7981 */ /* 0x000f22000c1e1900 */
[----:B------:R-:W-:-:S02]  /*7520*/  HFMA2 R27, -RZ, RZ, 0, 0 ;  /* 0x00000000ff1b7431 */ /* 0x000fc400000001ff */
[----:B------:R-:W-:Y:S02]  /*7530*/  IMAD.MOV.U32 R25, RZ, RZ, RZ ;  /* 0x000000ffff197224 */ /* 0x000fe400078e00ff */
[----:B------:R-:W-:Y:S01]  /*7540*/  HFMA2 R31, -RZ, RZ, 0, 0 ;  /* 0x00000000ff1f7431 */ /* 0x000fe200000001ff */
[----:B------:R-:W-:Y:S02]  /*7550*/  MOV R29, RZ ;  /* 0x000000ff001d7202 */ /* 0x000fe40000000f00 */
[-C--:B--2---:R-:W-:Y:S01]  /*7560*/  FSETP.GEU.AND P0, PT, R39, R20.reuse, PT ;  /* 0x000000142700720b */ /* 0x084fe20003f0e000 */
[C---:B------:R-:W-:Y:S01]  /*7570*/  FADD R39, -R20.reuse, R39 ;  /* 0x0000002714277221 */ /* 0x040fe20000000100 */
[-C--:B---3--:R-:W-:Y:S01]  /*7580*/  FSETP.GEU.AND P1, PT, R41, R20.reuse, PT ;  /* 0x000000142900720b */ /* 0x088fe20003f2e000 */
[C---:B------:R-:W-:Y:S01]  /*7590*/  FADD R41, -R20.reuse, R41 ;  /* 0x0000002914297221 */ /* 0x040fe20000000100 */
[-C--:B----4-:R-:W-:Y:S01]  /*75a0*/  FSETP.GEU.AND P2, PT, R43, R20.reuse, PT ;  /* 0x000000142b00720b */ /* 0x090fe20003f4e000 */
[C---:B------:R-:W-:Y:S01]  /*75b0*/  FADD R43, -R20.reuse, R43 ;  /* 0x0000002b142b7221 */ /* 0x040fe20000000100 */
[----:B------:R-:W-:Y:S01]  /*75c0*/  FSETP.GEU.AND P3, PT, R45, R20, PT ;  /* 0x000000142d00720b */ /* 0x000fe20003f6e000 */
[----:B------:R-:W-:-:S06]  /*75d0*/  FADD R45, -R20, R45 ;  /* 0x0000002d142d7221 */ /* 0x000fcc0000000100 */
[----:B------:R-:W-:Y:S01]  /*75e0*/  @P0 FADD R33, R39, -UR27 ;  /* 0x8000001b27210e21 */ /* 0x000fe20008000000 */
[----:B------:R-:W-:Y:S01]  /*75f0*/  VOTEU.ANY UP0, P0 ;  /* 0x0000000000ff7886 */ /* 0x000fe20000000100 */
[----:B------:R-:W-:Y:S01]  /*7600*/  @P0 MOV R44, 0xc2000000 ;  /* 0xc2000000002c0802 */ /* 0x000fe20000000f00 */
[----:B------:R-:W-:Y:S01]  /*7610*/  @P1 FADD R39, R41, -UR27 ;  /* 0x8000001b29271e21 */ /* 0x000fe20008000000 */
[----:B------:R-:W-:Y:S01]  /*7620*/  VOTEU.ANY UP1, P1 ;  /* 0x0000000000ff7886 */ /* 0x000fe20000820100 */
[C---:B------:R-:W-:Y:S01]  /*7630*/  @P0 FFMA R24, R8.reuse, R33, 0.5 ;  /* 0x3f00000008180423 */ /* 0x040fe20000000021 */
[----:B------:R-:W-:Y:S02]  /*7640*/  @P1 IMAD.MOV.U32 R46, RZ, RZ, -0x3e000000 ;  /* 0xc2000000ff2e1424 */ /* 0x000fe400078e00ff */
[----:B------:R-:W-:Y:S01]  /*7650*/  @P2 FADD R41, R43, -UR27 ;  /* 0x8000001b2b292e21 */ /* 0x000fe20008000000 */
[----:B------:R-:W-:Y:S01]  /*7660*/  VOTEU.ANY UP2, P2 ;  /* 0x0000000000ff7886 */ /* 0x000fe20001040100 */
[C---:B------:R-:W-:Y:S01]  /*7670*/  @P1 FFMA R26, R8.reuse, R39, 0.5 ;  /* 0x3f000000081a1423 */ /* 0x040fe20000000027 */
[----:B------:R-:W-:Y:S01]  /*7680*/  @P2 MOV R47, 0xc2000000 ;  /* 0xc2000000002f2802 */ /* 0x000fe20000000f00 */
[----:B------:R-:W-:Y:S01]  /*7690*/  @P3 FADD R43, R45, -UR27 ;  /* 0x8000001b2d2b3e21 */ /* 0x000fe20008000000 */
[----:B------:R-:W-:Y:S01]  /*76a0*/  VOTEU.ANY UP3, P3 ;  /* 0x0000000000ff7886 */ /* 0x000fe20001860100 */
[----:B------:R-:W-:Y:S01]  /*76b0*/  @UP0 UMOV UR4, UR13 ;  /* 0x0000000d00040c82 */ /* 0x000fe20008000000 */
[----:B------:R-:W-:Y:S01]  /*76c0*/  @UP0 UMOV UR5, URZ ;  /* 0x000000ff00050c82 */ /* 0x000fe20008000000 */
[C---:B------:R-:W-:Y:S01]  /*76d0*/  @P2 FFMA R28, R8.reuse, R41, 0.5 ;  /* 0x3f000000081c2423 */ /* 0x040fe20000000029 */
[----:B------:R-:W-:Y:S01]  /*76e0*/  @P3 MOV R45, 0xc2000000 ;  /* 0xc2000000002d3802 */ /* 0x000fe20000000f00 */
[----:B------:R-:W-:Y:S01]  /*76f0*/  @UP1 UMOV UR6, UR13 ;  /* 0x0000000d00061c82 */ /* 0x000fe20008000000 */
[----:B------:R-:W-:Y:S01]  /*7700*/  @UP1 UMOV UR7, URZ ;  /* 0x000000ff00071c82 */ /* 0x000fe20008000000 */
[----:B------:R-:W-:Y:S01]  /*7710*/  @P3 FFMA R30, R8, R43, 0.5 ;  /* 0x3f000000081e3423 */ /* 0x000fe2000000002b */
[----:B------:R-:W-:Y:S01]  /*7720*/  @UP2 UMOV UR8, UR13 ;  /* 0x0000000d00082c82 */ /* 0x000fe20008000000 */
[----:B------:R-:W-:Y:S01]  /*7730*/  @UP2 UMOV UR9, URZ ;  /* 0x000000ff00092c82 */ /* 0x000fe20008000000 */
[----:B------:R0:W5:Y:S01]  /*7740*/  @P0 TEX.LL RZ, R25, R24, R44, UR4, 2D, 0x1 ;  /* 0x28ff042c18190f60 */ /* 0x00016200089e01ff */
[----:B------:R-:W5:Y:S01]  /*7750*/  @P1 TEX.LL RZ, R27, R26, R46, UR6, 2D, 0x1 ;  /* 0x28ff062e1a1b1f60 */ /* 0x000f6200089e01ff */
[----:B------:R-:W5:Y:S01]  /*7760*/  @P2 TEX.LL RZ, R29, R28, R47, UR8, 2D, 0x1 ;  /* 0x28ff082f1c1d2f60 */ /* 0x000f6200089e01ff */
[----:B------:R-:W-:Y:S01]  /*7770*/  @UP3 UMOV UR10, UR13 ;  /* 0x0000000d000a3c82 */ /* 0x000fe20008000000 */
[----:B------:R-:W-:-:S02]  /*7780*/  @UP3 UMOV UR11, URZ ;  /* 0x000000ff000b3c82 */ /* 0x000fc40008000000 */
[----:B------:R-:W5:Y:S01]  /*7790*/  @P3 TEX.LL RZ, R31, R30, R45, UR10, 2D, 0x1 ;  /* 0x28ff0a2d1e1f3f60 */ /* 0x000f6200089e01ff */
[----:B0-----:R-:W0:Y:S01]  /*77a0*/  S2UR UR5, SR_CgaCtaId ;  /* 0x00000000000579c3 */ /* 0x001e220000008800 */
[----:B------:R-:W-:Y:S02]  /*77b0*/  UMOV UR4, 0x400 ;  /* 0x0000040000047882 */ /* 0x000fe40000000000 */
[----:B0-----:R-:W-:-:S06]  /*77c0*/  ULEA UR4, UR5, UR4, 0x18 ;  /* 0x0000000405047291 */ /* 0x001fcc000f8ec0ff */
[C---:B------:R-:W-:Y:S02]  /*77d0*/  LEA R42, R35.reuse, UR4, 0x2 ;  /* 0x00000004232a7c11 */ /* 0x040fe4000f8e10ff */
[----:B------:R-:W-:-:S03]  /*77e0*/  IADD3 R35, PT, PT, R35, 0x4, RZ ;  /* 0x0000000423237810 */ /* 0x000fc60007ffe0ff */
[----:B------:R-:W0:Y:S04]  /*77f0*/  @P0 LDS R32, [R42] ;  /* 0x000000002a200984 */ /* 0x000e280000000800 */
[----:B------:R-:W1:Y:S04]  /*7800*/  @P1 LDS R38, [R42+0x4] ;  /* 0x000004002a261984 */ /* 0x000e680000000800 */
[----:B------:R-:W2:Y:S04]  /*7810*/  @P2 LDS R40, [R42+0x8] ;  /* 0x000008002a282984 */ /* 0x000ea80000000800 */
[----:B------:R-:W3:Y:S01]  /*7820*/  @P3 LDS R24, [R42+0xc] ;  /* 0x00000c002a183984 */ /* 0x000ee20000000800 */
[----:B------:R-:W-:-:S04]  /*7830*/  DEPBAR.LE SB5, 0x1 ;  /* 0x0000d0400000791a */ /* 0x000fc80000000000 */
[-C--:B0-----:R-:W-:Y:S01]  /*7840*/  @P0 FFMA R25, R25, R34.reuse, R32 ;  /* 0x0000002219190223 */ /* 0x081fe20000000020 */
[-C--:B-1----:R-:W-:Y:S01]  /*7850*/  @P1 FFMA R27, R27, R34.reuse, R38 ;  /* 0x000000221b1b1223 */ /* 0x082fe20000000026 */
[----:B--2---:R-:W-:-:S03]  /*7860*/  @P2 FFMA R29, R29, R34, R40 ;  /* 0x000000221d1d2223 */ /* 0x004fc60000000028 */
[----:B------:R0:W-:Y:S01]  /*7870*/  @P0 STS [R42], R25 ;  /* 0x000000192a000388 */ /* 0x0001e20000000800 */
[----:B---3-5:R-:W-:-:S03]  /*7880*/  @P3 FFMA R24, R31, R34, R24 ;  /* 0x000000221f183223 */ /* 0x028fc60000000018 */
[----:B------:R0:W-:Y:S04]  /*7890*/  @P1 STS [R42+0x4], R27 ;  /* 0x0000041b2a001388 */ /* 0x0001e80000000800 */
[----:B------:R0:W-:Y:S04]  /*78a0*/  @P2 STS [R42+0x8], R29 ;  /* 0x0000081d2a002388 */ /* 0x0001e80000000800 */
[----:B------:R0:W-:Y:S02]  /*78b0*/  @P3 STS [R42+0xc], R24 ;  /* 0x00000c182a003388 */ /* 0x0001e40000000800 */
.L_x_95:
[----:B------:R-:W-:Y:S05]  /*78c0*/  BSYNC.RECONVERGENT B2 ;  /* 0x0000000000027941 */ /* 0x000fea0003800200 */
.L_x_94:
[----:B0-----:R-:W-:-:S13]  /*78d0*/  LOP3.LUT P0, R24, R21, 0x3, RZ, 0xc0, !PT ;  /* 0x0000000315187812 */ /* 0x001fda000780c0ff */
[----:B------:R-:W-:Y:S05]  /*78e0*/  @!P0 BRA `(.L_x_90) ;  /* 0x0000000000f08947 */ /* 0x000fea0003800000 */
[----:B------:R-:W-:Y:S01]  /*78f0*/  ISETP.NE.AND P0, PT, R24, 0x1, PT ;  /* 0x000000011800780c */ /* 0x000fe20003f05270 */
[----:B------:R-:W-:-:S12]  /*7900*/  BSSY.RECONVERGENT B2, `(.L_x_96) ;  /* 0x0000024000027945 */ /* 0x000fd80003800200 */
[----:B------:R-:W-:Y:S05]  /*7910*/  @!P0 BRA `(.L_x_97) ;  /* 0x0000000000888947 */ /* 0x000fea0003800000 */
[----:B------:R-:W-:-:S05]  /*7920*/  IMAD.WIDE R28, R35, 0x4, R36 ;  /* 0x00000004231c7825 */ /* 0x000fca00078e0224 */
[----:B------:R-:W2:Y:S04]  /*7930*/  LDG.E R25, desc[UR14][R28.64] ;  /* 0x0000000e1c197981 */ /* 0x000ea8000c1e1900 */
[----:B------:R-:W3:Y:S01]  /*7940*/  LDG.E R31, desc[UR14][R28.64+0x4] ;  /* 0x0000040e1c1f7981 */ /* 0x000ee2000c1e1900 */
[----:B------:R-:W-:Y:S01]  /*7950*/  IMAD.MOV.U32 R27, RZ, RZ, RZ ;  /* 0x000000ffff1b7224 */ /* 0x000fe200078e00ff */
[-C--:B--2---:R-:W-:Y:S01]  /*7960*/  FSETP.GEU.AND P0, PT, R25, R20.reuse, PT ;  /* 0x000000141900720b */ /* 0x084fe20003f0e000 */
[C---:B------:R-:W-:Y:S01]  /*7970*/  FADD R24, -R20.reuse, R25 ;  /* 0x0000001914187221 */ /* 0x040fe20000000100 */
[----:B------:R-:W-:Y:S01]  /*7980*/  HFMA2 R25, -RZ, RZ, 0, 0 ;  /* 0x00000000ff197431 */ /* 0x000fe200000001ff */
[----:B---3--:R-:W-:Y:S01]  /*7990*/  FSETP.GEU.AND P1, PT, R31, R20, PT ;  /* 0x000000141f00720b */ /* 0x008fe20003f2e000 */
[----:B------:R-:W-:-:S09]  /*79a0*/  FADD R33, -R20, R31 ;  /* 0x0000001f14217221 */ /* 0x000fd20000000100 */
[----:B------:R-:W-:Y:S01]  /*79b0*/  @P0 FADD R31, R24, -UR27 ;  /* 0x8000001b181f0e21 */ /* 0x000fe20008000000 */
[----:B------:R-:W-:Y:S01]  /*79c0*/  VOTEU.ANY UP0, P0 ;  /* 0x0000000000ff7886 */ /* 0x000fe20000000100 */
[----:B------:R-:W-:Y:S01]  /*79d0*/  @P0 MOV R32, 0xc2000000 ;  /* 0xc200000000200802 */ /* 0x000fe20000000f00 */
[----:B------:R-:W-:Y:S01]  /*79e0*/  @P1 FADD R33, R33, -UR27 ;  /* 0x8000001b21211e21 */ /* 0x000fe20008000000 */
[----:B------:R-:W-:Y:S01]  /*79f0*/  VOTEU.ANY UP1, P1 ;  /* 0x0000000000ff7886 */ /* 0x000fe20000820100 */
[C---:B------:R-:W-:Y:S01]  /*7a00*/  @P0 FFMA R24, R8.reuse, R31, 0.5 ;  /* 0x3f00000008180423 */ /* 0x040fe2000000001f */
[----:B------:R-:W-:Y:S01]  /*7a10*/  @P1 MOV R38, 0xc2000000 ;  /* 0xc200000000261802 */ /* 0x000fe20000000f00 */
[----:B------:R-:W-:Y:S01]  /*7a20*/  @P1 FFMA R26, R8, R33, 0.5 ;  /* 0x3f000000081a1423 */ /* 0x000fe20000000021 */
[----:B------:R-:W-:Y:S01]  /*7a30*/  @UP0 UMOV UR4, UR13 ;  /* 0x0000000d00040c82 */ /* 0x000fe20008000000 */
[----:B------:R-:W-:Y:S01]  /*7a40*/  @UP0 UMOV UR5, URZ ;  /* 0x000000ff00050c82 */ /* 0x000fe20008000000 */
[----:B------:R-:W-:Y:S01]  /*7a50*/  @UP1 UMOV UR6, UR13 ;  /* 0x0000000d00061c82 */ /* 0x000fe20008000000 */
[----:B------:R-:W-:Y:S01]  /*7a60*/  @UP1 UMOV UR7, URZ ;  /* 0x000000ff00071c82 */ /* 0x000fe20008000000 */
[----:B------:R0:W5:Y:S01]  /*7a70*/  @P0 TEX.LL RZ, R25, R24, R32, UR4, 2D, 0x1 ;  /* 0x28ff042018190f60 */ /* 0x00016200089e01ff */
[----:B------:R-:W5:Y:S01]  /*7a80*/  @P1 TEX.LL RZ, R27, R26, R38, UR6, 2D, 0x1 ;  /* 0x28ff06261a1b1f60 */ /* 0x000f6200089e01ff */
[----:B0-----:R-:W0:Y:S01]  /*7a90*/  S2UR UR5, SR_CgaCtaId ;  /* 0x00000000000579c3 */ /* 0x001e220000008800 */
[----:B------:R-:W-:-:S02]  /*7aa0*/  UMOV UR4, 0x400 ;  /* 0x0000040000047882 */ /* 0x000fc40000000000 */
[----:B0-----:R-:W-:-:S06]  /*7ab0*/  ULEA UR4, UR5, UR4, 0x18 ;  /* 0x0000000405047291 */ /* 0x001fcc000f8ec0ff */
[C---:B------:R-:W-:Y:S02]  /*7ac0*/  LEA R29, R35.reuse, UR4, 0x2 ;  /* 0x00000004231d7c11 */ /* 0x040fe4000f8e10ff */
[----:B------:R-:W-:-:S03]  /*7ad0*/  IADD3 R35, PT, PT, R35, 0x2, RZ ;  /* 0x0000000223237810 */ /* 0x000fc60007ffe0ff */
[----:B------:R-:W0:Y:S04]  /*7ae0*/  @P0 LDS R28, [R29] ;  /* 0x000000001d1c0984 */ /* 0x000e280000000800 */
[----:B------:R-:W1:Y:S01]  /*7af0*/  @P1 LDS R30, [R29+0x4] ;  /* 0x000004001d1e1984 */ /* 0x000e620000000800 */
[-C--:B0----5:R-:W-:Y:S01]  /*7b00*/  @P0 FFMA R28, R25, R34.reuse, R28 ;  /* 0x00000022191c0223 */ /* 0x0a1fe2000000001c */
[----:B-1----:R-:W-:-:S04]  /*7b10*/  @P1 FFMA R30, R27, R34, R30 ;  /* 0x000000221b1e1223 */ /* 0x002fc8000000001e */
[----:B------:R0:W-:Y:S04]  /*7b20*/  @P0 STS [R29], R28 ;  /* 0x0000001c1d000388 */ /* 0x0001e80000000800 */
[----:B------:R0:W-:Y:S02]  /*7b30*/  @P1 STS [R29+0x4], R30 ;  /* 0x0000041e1d001388 */ /* 0x0001e40000000800 */
.L_x_97:
[----:B------:R-:W-:Y:S05]  /*7b40*/  BSYNC.RECONVERGENT B2 ;  /* 0x0000000000027941 */ /* 0x000fea0003800200 */
.L_x_96:
[----:B------:R-:W-:-:S04]  /*7b50*/  LOP3.LUT R24, R21, 0x1, RZ, 0xc0, !PT ;  /* 0x0000000115187812 */ /* 0x000fc800078ec0ff */
[----:B------:R-:W-:-:S13]  /*7b60*/  ISETP.NE.U32.AND P0, PT, R24, 0x1, PT ;  /* 0x000000011800780c */ /* 0x000fda0003f05070 */
[----:B------:R-:W-:Y:S05]  /*7b70*/  @P0 BRA `(.L_x_90) ;  /* 0x00000000004c0947 */ /* 0x000fea0003800000 */
[----:B------:R-:W-:-:S06]  /*7b80*/  IMAD.WIDE R24, R35, 0x4, R36 ;  /* 0x0000000423187825 */ /* 0x000fcc00078e0224 */
[----:B------:R-:W2:Y:S02]  /*7b90*/  LDG.E R25, desc[UR14][R24.64] ;  /* 0x0000000e18197981 */ /* 0x000ea4000c1e1900 */
[----:B--2---:R-:W-:-:S13]  /*7ba0*/  FSETP.GEU.AND P0, PT, R25, R20, PT ;  /* 0x000000141900720b */ /* 0x004fda0003f0e000 */
[----:B------:R-:W-:Y:S05]  /*7bb0*/  @!P0 BRA `(.L_x_90) ;  /* 0x00000000003c8947 */ /* 0x000fea0003800000 */
[----:B------:R-:W-:Y:S01]  /*7bc0*/  FADD R27, -R20, R25 ;  /* 0x00000019141b7221 */ /* 0x000fe20000000100 */
[----:B0-----:R-:W-:Y:S02]  /*7bd0*/  HFMA2 R29, -RZ, RZ, -3, 0 ;  /* 0xc2000000ff1d7431 */ /* 0x001fe400000001ff */
[----:B------:R-:W-:Y:S01]  /*7be0*/  IMAD.MOV.U32 R25, RZ, RZ, RZ ;  /* 0x000000ffff197224 */ /* 0x000fe200078e00ff */
[----:B------:R-:W-:Y:S01]  /*7bf0*/  UMOV UR4, UR13 ;  /* 0x0000000d00047c82 */ /* 0x000fe20008000000 */
[----:B------:R-:W-:Y:S01]  /*7c00*/  FADD R27, R27, -UR27 ;  /* 0x8000001b1b1b7e21 */ /* 0x000fe20008000000 */
[----:B------:R-:W-:-:S03]  /*7c10*/  UMOV UR5, URZ ;  /* 0x000000ff00057c82 */ /* 0x000fc60008000000 */
        /* <DEDUP_REMOVED lines=9> */
.L_x_90:
[----:B------:R-:W-:Y:S05]  /*7cb0*/  BSYNC.RECONVERGENT B1 ;  /* 0x0000000000017941 */ /* 0x000fea0003800200 */
.L_x_89:
[----:B------:R-:W-:Y:S05]  /*7cc0*/  BRA `(.L_x_98) ;  /* 0xffffffc400dc7947 */ /* 0x000fea000383ffff */
.L_x_56:
[----:B------:R-:W-:Y:S05]  /*7cd0*/  BSYNC.RECONVERGENT B0 ;  /* 0x0000000000007941 */ /* 0x000fea0003800200 */
.L_x_50:
[----:B----4-:R-:W0:Y:S01]  /*7ce0*/  LDC.64 R8, c[0x0][0x3d8] ;  /* 0x0000f600ff087b82 */ /* 0x010e220000000a00 */
[----:B------:R-:W-:Y:S01]  /*7cf0*/  ISETP.GT.AND P0, PT, R7, R4, PT ;  /* 0x000000040700720c */ /* 0x000fe20003f04270 */
[----:B0-----:R-:W-:-:S12]  /*7d00*/  IMAD.WIDE.U32 R2, R3, 0x4, R8 ;  /* 0x0000000403027825 */ /* 0x001fd800078e0008 */
[----:B------:R-:W-:Y:S05]  /*7d10*/  @!P0 EXIT ;  /* 0x000000000000894d */ /* 0x000fea0003800000 */
[----:B------:R0:W4:Y:S01]  /*7d20*/  LDG.E R0, desc[UR14][R2.64] ;  /* 0x0000000e02007981 */ /* 0x000122000c1e1900 */
[----:B------:R-:W-:Y:S01]  /*7d30*/  LOP3.LUT P0, R21, R21, 0x3, RZ, 0xc0, !PT ;  /* 0x0000000315157812 */ /* 0x000fe2000780c0ff */
[----:B------:R-:W-:Y:S01]  /*7d40*/  BSSY.RECONVERGENT B0, `(.L_x_99) ;  /* 0x000001b000007945 */ /* 0x000fe20003800200 */
[----:B------:R-:W-:Y:S02]  /*7d50*/  SHF.L.U32 R6, R6, 0x8, RZ ;  /* 0x0000000806067819 */ /* 0x000fe400000006ff */
[----:B------:R-:W-:Y:S02]  /*7d60*/  SHF.L.U32 R5, R5, 0x8, RZ ;  /* 0x0000000805057819 */ /* 0x000fe400000006ff */
[----:B------:R-:W-:Y:S02]  /*7d70*/  SHF.R.S32.HI R6, RZ, 0x8, R6 ;  /* 0x00000008ff067819 */ /* 0x000fe40000011406 */
[----:B------:R-:W-:Y:S02]  /*7d80*/  SHF.R.S32.HI R5, RZ, 0x8, R5 ;  /* 0x00000008ff057819 */ /* 0x000fe40000011405 */
[----:B------:R-:W-:-:S03]  /*7d90*/  ISETP.GE.U32.AND P1, PT, R23, 0x3, PT ;  /* 0x000000031700780c */ /* 0x000fc60003f26070 */
[----:B------:R-:W-:Y:S01]  /*7da0*/  IMAD R15, R6, R5, RZ ;  /* 0x00000005060f7224 */ /* 0x000fe200078e02ff */
[----:B0-----:R-:W-:Y:S09]  /*7db0*/  @!P0 BRA `(.L_x_100) ;  /* 0x00000000004c8947 */ /* 0x001ff20003800000 */
[----:B------:R-:W0:Y:S01]  /*7dc0*/  S2UR UR5, SR_CgaCtaId ;  /* 0x00000000000579c3 */ /* 0x000e220000008800 */
[----:B------:R-:W-:Y:S01]  /*7dd0*/  UMOV UR4, 0x400 ;  /* 0x0000040000047882 */ /* 0x000fe20000000000 */
[----:B------:R-:W-:Y:S01]  /*7de0*/  MOV R9, UR12 ;  /* 0x0000000c00097c02 */ /* 0x000fe20008000f00 */
[----:B------:R-:W-:Y:S01]  /*7df0*/  IMAD.MOV R6, RZ, RZ, -R21 ;  /* 0x000000ffff067224 */ /* 0x000fe200078e0a15 */
[----:B------:R-:W-:-:S04]  /*7e00*/  IADD3 R11, PT, PT, R4, R15, RZ ;  /* 0x0000000f040b7210 */ /* 0x000fc80007ffe0ff */
[----:B------:R-:W1:Y:S01]  /*7e10*/  LDC.64 R2, c[0x0][0x390] ;  /* 0x0000e400ff027b82 */ /* 0x000e620000000a00 */
[----:B0-----:R-:W-:-:S06]  /*7e20*/  ULEA UR4, UR5, UR4, 0x18 ;  /* 0x0000000405047291 */ /* 0x001fcc000f8ec0ff */
[C---:B------:R-:W-:Y:S01]  /*7e30*/  LEA R5, R4.reuse, UR4, 0x2 ;  /* 0x0000000404057c11 */ /* 0x040fe2000f8e10ff */
[----:B-1----:R-:W-:Y:S01]  /*7e40*/  IMAD.WIDE R8, R9, 0x4, R2 ;  /* 0x0000000409087825 */ /* 0x002fe200078e0202 */
[----:B------:R-:W-:-:S07]  /*7e50*/  IADD3 R4, PT, PT, R4, R21, RZ ;  /* 0x0000001504047210 */ /* 0x000fce0007ffe0ff */
.L_x_101:
[----:B0-----:R0:W1:Y:S01]  /*7e60*/  LDS R13, [R5] ;  /* 0x00000000050d7984 */ /* 0x0010620000000800 */
[C---:B------:R-:W-:Y:S01]  /*7e70*/  IMAD.WIDE R2, R11.reuse, 0x4, R8 ;  /* 0x000000040b027825 */ /* 0x040fe200078e0208 */
[----:B------:R-:W-:Y:S02]  /*7e80*/  IADD3 R6, PT, PT, R6, 0x1, RZ ;  /* 0x0000000106067810 */ /* 0x000fe40007ffe0ff */
[----:B------:R-:W-:Y:S02]  /*7e90*/  IADD3 R11, PT, PT, R11, 0x1, RZ ;  /* 0x000000010b0b7810 */ /* 0x000fe40007ffe0ff */
[----:B------:R-:W-:Y:S02]  /*7ea0*/  ISETP.NE.AND P0, PT, R6, RZ, PT ;  /* 0x000000ff0600720c */ /* 0x000fe40003f05270 */
[----:B0-----:R-:W-:Y:S01]  /*7eb0*/  IADD3 R5, PT, PT, R5, 0x4, RZ ;  /* 0x0000000405057810 */ /* 0x001fe20007ffe0ff */
[----:B-1--4-:R-:W-:-:S05]  /*7ec0*/  FMUL R13, R0, R13 ;  /* 0x0000000d000d7220 */ /* 0x012fca0000400000 */
[----:B------:R0:W-:Y:S05]  /*7ed0*/  STG.E desc[UR14][R2.64], R13 ;  /* 0x0000000d02007986 */ /* 0x0001ea000c10190e */
[----:B------:R-:W-:Y:S05]  /*7ee0*/  @P0 BRA `(.L_x_101) ;  /* 0xfffffffc00dc0947 */ /* 0x000fea000383ffff */
.L_x_100:
[----:B------:R-:W-:Y:S05]  /*7ef0*/  BSYNC.RECONVERGENT B0 ;  /* 0x0000000000007941 */ /* 0x000fea0003800200 */
.L_x_99:
[----:B------:R-:W-:Y:S05]  /*7f00*/  @!P1 EXIT ;  /* 0x000000000000994d */ /* 0x000fea0003800000 */
[----:B------:R-:W1:Y:S01]  /*7f10*/  LDCU.64 UR4, c[0x0][0x390] ;  /* 0x00007200ff0477ac */ /* 0x000e620008000a00 */
[----:B------:R-:W2:Y:S01]  /*7f20*/  S2UR UR7, SR_CgaCtaId ;  /* 0x00000000000779c3 */ /* 0x000ea20000008800 */
[----:B------:R-:W-:Y:S01]  /*7f30*/  IMAD.IADD R7, R4, 0x1, -R7 ;  /* 0x0000000104077824 */ /* 0x000fe200078e0a07 */
[----:B------:R-:W-:Y:S01]  /*7f40*/  BSSY.RECONVERGENT B0, `(.L_x_102) ;  /* 0x0000076000007945 */ /* 0x000fe20003800200 */
[----:B------:R-:W-:Y:S01]  /*7f50*/  UMOV UR6, 0x400 ;  /* 0x0000040000067882 */ /* 0x000fe20000000000 */
[----:B------:R-:W-:Y:S02]  /*7f60*/  IADD3 R9, PT, PT, R15, R4, RZ ;  /* 0x000000040f097210 */ /* 0x000fe40007ffe0ff */
[----:B------:R-:W-:Y:S01]  /*7f70*/  ISETP.GE.AND P0, PT, R7, RZ, PT ;  /* 0x000000ff0700720c */ /* 0x000fe20003f06270 */
[----:B-1----:R-:W-:-:S04]  /*7f80*/  UIMAD.WIDE UR4, UR12, 0x4, UR4 ;  /* 0x000000040c0478a5 */ /* 0x002fc8000f8e0204 */
[----:B------:R-:W-:Y:S02]  /*7f90*/  UIADD3 UR8, UP0, UPT, UR4, 0x8, URZ ;  /* 0x0000000804087890 */ /* 0x000fe4000ff1e0ff */
[----:B--2---:R-:W-:Y:S02]  /*7fa0*/  ULEA UR6, UR7, UR6, 0x18 ;  /* 0x0000000607067291 */ /* 0x004fe4000f8ec0ff */
[----:B------:R-:W-:Y:S02]  /*7fb0*/  UIADD3.X UR4, UPT, UPT, URZ, UR5, URZ, UP0, !UPT ;  /* 0x00000005ff047290 */ /* 0x000fe400087fe4ff */
[----:B0-----:R-:W-:Y:S02]  /*7fc0*/  MOV R2, UR8 ;  /* 0x0000000800027c02 */ /* 0x001fe40008000f00 */
[----:B------:R-:W-:Y:S02]  /*7fd0*/  LEA R6, R4, UR6, 0x2 ;  /* 0x0000000604067c11 */ /* 0x000fe4000f8e10ff */
[----:B------:R-:W-:-:S02]  /*7fe0*/  MOV R3, UR4 ;  /* 0x0000000400037c02 */ /* 0x000fc40008000f00 */
[----:B------:R-:W-:Y:S01]  /*7ff0*/  IADD3 R6, PT, PT, R6, 0x8, RZ ;  /* 0x0000000806067810 */ /* 0x000fe20007ffe0ff */
[----:B------:R-:W-:Y:S06]  /*8000*/  @P0 BRA `(.L_x_103) ;  /* 0x0000000400a40947 */ /* 0x000fec0003800000 */
[----:B------:R-:W-:Y:S01]  /*8010*/  IMAD.MOV R4, RZ, RZ, -R7 ;  /* 0x000000ffff047224 */ /* 0x000fe200078e0a07 */
[----:B------:R-:W-:Y:S01]  /*8020*/  BSSY.RECONVERGENT B1, `(.L_x_104) ;  /* 0x0000041000017945 */ /* 0x000fe20003800200 */
[----:B------:R-:W-:-:S03]  /*8030*/  PLOP3.LUT P0, PT, PT, PT, PT, 0x80, 0x8 ;  /* 0x000000000008781c */ /* 0x000fc60003f0f070 */
[----:B------:R-:W-:-:S13]  /*8040*/  ISETP.GT.AND P1, PT, R4, 0xc, PT ;  /* 0x0000000c0400780c */ /* 0x000fda0003f24270 */
[----:B------:R-:W-:Y:S05]  /*8050*/  @!P1 BRA `(.L_x_105) ;  /* 0x0000000000f49947 */ /* 0x000fea0003800000 */
[----:B------:R-:W-:-:S13]  /*8060*/  PLOP3.LUT P0, PT, PT, PT, PT, 0x8, 0x80 ;  /* 0x000000000080781c */ /* 0x000fda0003f0e170 */
.L_x_106:
[----:B------:R-:W0:Y:S01]  /*8070*/  LDS R15, [R6+-0x4] ;  /* 0xfffffc00060f7984 */ /* 0x000e220000000800 */
[C---:B-1----:R-:W-:Y:S01]  /*8080*/  IMAD.WIDE R4, R9.reuse, 0x4, R2 ;  /* 0x0000000409047825 */ /* 0x042fe200078e0202 */
[----:B------:R-:W-:Y:S02]  /*8090*/  IADD3 R29, PT, PT, R9, 0x8, RZ ;  /* 0x00000008091d7810 */ /* 0x000fe40007ffe0ff */
[----:B------:R-:W1:Y:S01]  /*80a0*/  LDS R11, [R6+-0x8] ;  /* 0xfffff800060b7984 */ /* 0x000e620000000800 */
[----:B------:R-:W-:-:S03]  /*80b0*/  IADD3 R7, PT, PT, R7, 0x10, RZ ;  /* 0x0000001007077810 */ /* 0x000fc60007ffe0ff */
[----:B------:R-:W2:Y:S01]  /*80c0*/  LDS R17, [R6] ;  /* 0x0000000006117984 */ /* 0x000ea20000000800 */
[----:B------:R-:W-:-:S03]  /*80d0*/  ISETP.GE.AND P1, PT, R7, -0xc, PT ;  /* 0xfffffff40700780c */ /* 0x000fc60003f26270 */
[----:B------:R-:W3:Y:S04]  /*80e0*/  LDS R19, [R6+0x4] ;  /* 0x0000040006137984 */ /* 0x000ee80000000800 */
[----:B------:R-:W3:Y:S04]  /*80f0*/  LDS R21, [R6+0x8] ;  /* 0x0000080006157984 */ /* 0x000ee80000000800 */
[----:B------:R-:W3:Y:S04]  /*8100*/  LDS R23, [R6+0xc] ;  /* 0x00000c0006177984 */ /* 0x000ee80000000800 */
[----:B------:R-:W3:Y:S04]  /*8110*/  LDS R25, [R6+0x10] ;  /* 0x0000100006197984 */ /* 0x000ee80000000800 */
[----:B------:R-:W3:Y:S04]  /*8120*/  LDS R27, [R6+0x14] ;  /* 0x00001400061b7984 */ /* 0x000ee80000000800 */
[----:B------:R-:W3:Y:S04]  /*8130*/  LDS R31, [R6+0x18] ;  /* 0x00001800061f7984 */ /* 0x000ee80000000800 */
[----:B------:R-:W3:Y:S04]  /*8140*/  LDS R33, [R6+0x1c] ;  /* 0x00001c0006217984 */ /* 0x000ee80000000800 */
[----:B------:R-:W3:Y:S01]  /*8150*/  LDS R35, [R6+0x20] ;  /* 0x0000200006237984 */ /* 0x000ee20000000800 */
[----:B0---4-:R-:W-:-:S03]  /*8160*/  FMUL R15, R0, R15 ;  /* 0x0000000f000f7220 */ /* 0x011fc60000400000 */
[----:B------:R-:W0:Y:S01]  /*8170*/  LDS R37, [R6+0x24] ;  /* 0x0000240006257984 */ /* 0x000e220000000800 */
[C---:B-1----:R-:W-:Y:S01]  /*8180*/  FMUL R13, R0.reuse, R11 ;  /* 0x0000000b000d7220 */ /* 0x042fe20000400000 */
[----:B------:R-:W-:Y:S02]  /*8190*/  IADD3 R11, PT, PT, R9, 0x4, RZ ;  /* 0x00000004090b7810 */ /* 0x000fe40007ffe0ff */
[----:B------:R-:W1:Y:S01]  /*81a0*/  LDS R39, [R6+0x28] ;  /* 0x0000280006277984 */ /* 0x000e620000000800 */
[C---:B--2---:R-:W-:Y:S02]  /*81b0*/  FMUL R17, R0.reuse, R17 ;  /* 0x0000001100117220 */ /* 0x044fe40000400000 */
[----:B------:R-:W-:Y:S01]  /*81c0*/  IMAD.WIDE R10, R11, 0x4, R2 ;  /* 0x000000040b0a7825 */ /* 0x000fe200078e0202 */
[----:B------:R-:W2:Y:S03]  /*81d0*/  LDS R41, [R6+0x2c] ;  /* 0x00002c0006297984 */ /* 0x000ea60000000800 */
[C---:B---3--:R-:W-:Y:S01]  /*81e0*/  FMUL R19, R0.reuse, R19 ;  /* 0x0000001300137220 */ /* 0x048fe20000400000 */
[----:B------:R-:W3:Y:S01]  /*81f0*/  LDS R43, [R6+0x30] ;  /* 0x00003000062b7984 */ /* 0x000ee20000000800 */
[----:B------:R-:W-:-:S03]  /*8200*/  FMUL R21, R0, R21 ;  /* 0x0000001500157220 */ /* 0x000fc60000400000 */
[----:B------:R0:W3:Y:S01]  /*8210*/  LDS R45, [R6+0x34] ;  /* 0x00003400062d7984 */ /* 0x0000e20000000800 */
[----:B------:R-:W-:-:S03]  /*8220*/  FMUL R23, R0, R23 ;  /* 0x0000001700177220 */ /* 0x000fc60000400000 */
[----:B------:R0:W-:Y:S01]  /*8230*/  STG.E desc[UR14][R4.64+-0x4], R15 ;  /* 0xfffffc0f04007986 */ /* 0x0001e2000c10190e */
[----:B------:R-:W-:-:S03]  /*8240*/  FMUL R25, R0, R25 ;  /* 0x0000001900197220 */ /* 0x000fc60000400000 */
[----:B------:R1:W-:Y:S01]  /*8250*/  STG.E desc[UR14][R4.64+-0x8], R13 ;  /* 0xfffff80d04007986 */ /* 0x0003e2000c10190e */
[----:B------:R-:W-:Y:S01]  /*8260*/  FMUL R27, R0, R27 ;  /* 0x0000001b001b7220 */ /* 0x000fe20000400000 */
[----:B0-----:R-:W-:Y:S02]  /*8270*/  IADD3 R6, PT, PT, R6, 0x40, RZ ;  /* 0x0000004006067810 */ /* 0x001fe40007ffe0ff */
[----:B------:R-:W-:Y:S01]  /*8280*/  STG.E desc[UR14][R4.64], R17 ;  /* 0x0000001104007986 */ /* 0x000fe2000c10190e */
[C---:B------:R-:W-:Y:S01]  /*8290*/  FMUL R31, R0.reuse, R31 ;  /* 0x0000001f001f7220 */ /* 0x040fe20000400000 */
[C---:B------:R-:W-:Y:S02]  /*82a0*/  IADD3 R15, PT, PT, R9.reuse, 0xc, RZ ;  /* 0x0000000c090f7810 */ /* 0x040fe40007ffe0ff */
[----:B------:R0:W-:Y:S01]  /*82b0*/  STG.E desc[UR14][R4.64+0x4], R19 ;  /* 0x0000041304007986 */ /* 0x0001e2000c10190e */
[----:B------:R-:W-:Y:S01]  /*82c0*/  FMUL R33, R0, R33 ;  /* 0x0000002100217220 */ /* 0x000fe20000400000 */
[----:B------:R-:W-:-:S02]  /*82d0*/  VIADD R9, R9, 0x10 ;  /* 0x0000001009097836 */ /* 0x000fc40000000000 */
[C---:B------:R-:W-:Y:S01]  /*82e0*/  FMUL R35, R0.reuse, R35 ;  /* 0x0000002300237220 */ /* 0x040fe20000400000 */
[--C-:B-1----:R-:W-:Y:S01]  /*82f0*/  IMAD.WIDE R12, R29, 0x4, R2.reuse ;  /* 0x000000041d0c7825 */ /* 0x102fe200078e0202 */
[----:B------:R1:W-:Y:S03]  /*8300*/  STG.E desc[UR14][R10.64+-0x8], R21 ;  /* 0xfffff8150a007986 */ /* 0x0003e6000c10190e */
[C---:B------:R-:W-:Y:S01]  /*8310*/  FMUL R37, R0.reuse, R37 ;  /* 0x0000002500257220 */ /* 0x040fe20000400000 */
[----:B------:R1:W-:Y:S01]  /*8320*/  STG.E desc[UR14][R10.64+-0x4], R23 ;  /* 0xfffffc170a007986 */ /* 0x0003e2000c10190e */
[C---:B------:R-:W-:Y:S01]  /*8330*/  FMUL R39, R0.reuse, R39 ;  /* 0x0000002700277220 */ /* 0x040fe20000400000 */
[----:B0-----:R-:W-:Y:S02]  /*8340*/  IMAD.WIDE R4, R15, 0x4, R2 ;  /* 0x000000040f047825 */ /* 0x001fe400078e0202 */
[----:B------:R1:W-:Y:S02]  /*8350*/  STG.E desc[UR14][R10.64], R25 ;  /* 0x000000190a007986 */ /* 0x0003e4000c10190e */
[----:B--2---:R-:W-:-:S02]  /*8360*/  FMUL R41, R0, R41 ;  /* 0x0000002900297220 */ /* 0x004fc40000400000 */
[----:B------:R1:W-:Y:S01]  /*8370*/  STG.E desc[UR14][R10.64+0x4], R27 ;  /* 0x0000041b0a007986 */ /* 0x0003e2000c10190e */
[----:B---3--:R-:W-:-:S03]  /*8380*/  FMUL R43, R0, R43 ;  /* 0x0000002b002b7220 */ /* 0x008fc60000400000 */
[----:B------:R1:W-:Y:S01]  /*8390*/  STG.E desc[UR14][R12.64+-0x8], R31 ;  /* 0xfffff81f0c007986 */ /* 0x0003e2000c10190e */
[----:B------:R-:W-:-:S03]  /*83a0*/  FMUL R45, R0, R45 ;  /* 0x0000002d002d7220 */ /* 0x000fc60000400000 */
[----:B------:R1:W-:Y:S04]  /*83b0*/  STG.E desc[UR14][R12.64+-0x4], R33 ;  /* 0xfffffc210c007986 */ /* 0x0003e8000c10190e */
[----:B------:R1:W-:Y:S04]  /*83c0*/  STG.E desc[UR14][R12.64], R35 ;  /* 0x000000230c007986 */ /* 0x0003e8000c10190e */
[----:B------:R1:W-:Y:S04]  /*83d0*/  STG.E desc[UR14][R12.64+0x4], R37 ;  /* 0x000004250c007986 */ /* 0x0003e8000c10190e */
[----:B------:R1:W-:Y:S04]  /*83e0*/  STG.E desc[UR14][R4.64+-0x8], R39 ;  /* 0xfffff82704007986 */ /* 0x0003e8000c10190e */
[----:B------:R1:W-:Y:S04]  /*83f0*/  STG.E desc[UR14][R4.64+-0x4], R41 ;  /* 0xfffffc2904007986 */ /* 0x0003e8000c10190e */
[----:B------:R1:W-:Y:S04]  /*8400*/  STG.E desc[UR14][R4.64], R43 ;  /* 0x0000002b04007986 */ /* 0x0003e8000c10190e */
[----:B------:R1:W-:Y:S01]  /*8410*/  STG.E desc[UR14][R4.64+0x4], R45 ;  /* 0x0000042d04007986 */ /* 0x0003e2000c10190e */
[----:B------:R-:W-:Y:S05]  /*8420*/  @!P1 BRA `(.L_x_106) ;  /* 0xfffffffc00109947 */ /* 0x000fea000383ffff */
.L_x_105:
[----:B------:R-:W-:Y:S05]  /*8430*/  BSYNC.RECONVERGENT B1 ;  /* 0x0000000000017941 */ /* 0x000fea0003800200 */
.L_x_104:
[----:B-1----:R-:W-:Y:S01]  /*8440*/  IADD3 R4, PT, PT, -R7, RZ, RZ ;  /* 0x000000ff07047210 */ /* 0x002fe20007ffe1ff */
[----:B------:R-:W-:Y:S03]  /*8450*/  BSSY.RECONVERGENT B1, `(.L_x_107) ;  /* 0x0000022000017945 */ /* 0x000fe60003800200 */
[----:B------:R-:W-:-:S13]  /*8460*/  ISETP.GT.AND P1, PT, R4, 0x4, PT ;  /* 0x000000040400780c */ /* 0x000fda0003f24270 */
[----:B------:R-:W-:Y:S05]  /*8470*/  @!P1 BRA `(.L_x_108) ;  /* 0x00000000007c9947 */ /* 0x000fea0003800000 */
[----:B------:R-:W0:Y:S01]  /*8480*/  LDS R11, [R6+-0x8] ;  /* 0xfffff800060b7984 */ /* 0x000e220000000800 */
[----:B------:R-:W-:Y:S01]  /*8490*/  IMAD.WIDE R4, R9, 0x4, R2 ;  /* 0x0000000409047825 */ /* 0x000fe200078e0202 */
[----:B------:R-:W-:Y:S02]  /*84a0*/  PLOP3.LUT P0, PT, PT, PT, PT, 0x8, 0x80 ;  /* 0x000000000080781c */ /* 0x000fe40003f0e170 */
[----:B------:R-:W1:Y:S01]  /*84b0*/  LDS R15, [R6+-0x4] ;  /* 0xfffffc00060f7984 */ /* 0x000e620000000800 */
[----:B------:R-:W-:-:S03]  /*84c0*/  IADD3 R7, PT, PT, R7, 0x8, RZ ;  /* 0x0000000807077810 */ /* 0x000fc60007ffe0ff */
[----:B------:R-:W2:Y:S04]  /*84d0*/  LDS R17, [R6] ;  /* 0x0000000006117984 */ /* 0x000ea80000000800 */
[----:B------:R-:W3:Y:S04]  /*84e0*/  LDS R19, [R6+0x4] ;  /* 0x0000040006137984 */ /* 0x000ee80000000800 */
[----:B------:R-:W3:Y:S04]  /*84f0*/  LDS R21, [R6+0x8] ;  /* 0x0000080006157984 */ /* 0x000ee80000000800 */
[----:B------:R-:W3:Y:S04]  /*8500*/  LDS R23, [R6+0xc] ;  /* 0x00000c0006177984 */ /* 0x000ee80000000800 */
[----:B------:R-:W3:Y:S04]  /*8510*/  LDS R25, [R6+0x10] ;  /* 0x0000100006197984 */ /* 0x000ee80000000800 */
[----:B------:R0:W3:Y:S02]  /*8520*/  LDS R27, [R6+0x14] ;  /* 0x00001400061b7984 */ /* 0x0000e40000000800 */
[----:B0-----:R-:W-:Y:S01]  /*8530*/  IADD3 R6, PT, PT, R6, 0x20, RZ ;  /* 0x0000002006067810 */ /* 0x001fe20007ffe0ff */
[----:B----4-:R-:W-:Y:S01]  /*8540*/  FMUL R13, R0, R11 ;  /* 0x0000000b000d7220 */ /* 0x010fe20000400000 */
[C---:B------:R-:W-:Y:S01]  /*8550*/  IADD3 R11, PT, PT, R9.reuse, 0x4, RZ ;  /* 0x00000004090b7810 */ /* 0x040fe20007ffe0ff */
[----:B------:R-:W-:-:S02]  /*8560*/  VIADD R9, R9, 0x8 ;  /* 0x0000000809097836 */ /* 0x000fc40000000000 */
[----:B-1----:R-:W-:Y:S01]  /*8570*/  FMUL R15, R0, R15 ;  /* 0x0000000f000f7220 */ /* 0x002fe20000400000 */
[----:B------:R0:W-:Y:S01]  /*8580*/  STG.E desc[UR14][R4.64+-0x8], R13 ;  /* 0xfffff80d04007986 */ /* 0x0001e2000c10190e */
[----:B------:R-:W-:-:S04]  /*8590*/  IMAD.WIDE R10, R11, 0x4, R2 ;  /* 0x000000040b0a7825 */ /* 0x000fc800078e0202 */
[C---:B--2---:R-:W-:Y:S01]  /*85a0*/  FMUL R17, R0.reuse, R17 ;  /* 0x0000001100117220 */ /* 0x044fe20000400000 */
[----:B------:R0:W-:Y:S01]  /*85b0*/  STG.E desc[UR14][R4.64+-0x4], R15 ;  /* 0xfffffc0f04007986 */ /* 0x0001e2000c10190e */
[----:B---3--:R-:W-:-:S03]  /*85c0*/  FMUL R19, R0, R19 ;  /* 0x0000001300137220 */ /* 0x008fc60000400000 */
[----:B------:R0:W-:Y:S01]  /*85d0*/  STG.E desc[UR14][R4.64], R17 ;  /* 0x0000001104007986 */ /* 0x0001e2000c10190e */
[----:B------:R-:W-:-:S03]  /*85e0*/  FMUL R21, R0, R21 ;  /* 0x0000001500157220 */ /* 0x000fc60000400000 */
[----:B------:R0:W-:Y:S01]  /*85f0*/  STG.E desc[UR14][R4.64+0x4], R19 ;  /* 0x0000041304007986 */ /* 0x0001e2000c10190e */
[----:B------:R-:W-:-:S03]  /*8600*/  FMUL R23, R0, R23 ;  /* 0x0000001700177220 */ /* 0x000fc60000400000 */
[----:B------:R0:W-:Y:S01]  /*8610*/  STG.E desc[UR14][R10.64+-0x8], R21 ;  /* 0xfffff8150a007986 */ /* 0x0001e2000c10190e */
[----:B------:R-:W-:-:S03]  /*8620*/  FMUL R25, R0, R25 ;  /* 0x0000001900197220 */ /* 0x000fc60000400000 */
[----:B------:R0:W-:Y:S01]  /*8630*/  STG.E desc[UR14][R10.64+-0x4], R23 ;  /* 0xfffffc170a007986 */ /* 0x0001e2000c10190e */
[----:B------:R-:W-:-:S03]  /*8640*/  FMUL R27, R0, R27 ;  /* 0x0000001b001b7220 */ /* 0x000fc60000400000 */
[----:B------:R0:W-:Y:S04]  /*8650*/  STG.E desc[UR14][R10.64], R25 ;  /* 0x000000190a007986 */ /* 0x0001e8000c10190e */
[----:B------:R0:W-:Y:S02]  /*8660*/  STG.E desc[UR14][R10.64+0x4], R27 ;  /* 0x0000041b0a007986 */ /* 0x0001e4000c10190e */
.L_x_108:
[----:B------:R-:W-:Y:S05]  /*8670*/  BSYNC.RECONVERGENT B1 ;  /* 0x0000000000017941 */ /* 0x000fea0003800200 */
.L_x_107:
[----:B------:R-:W-:-:S13]  /*8680*/  ISETP.NE.OR P0, PT, R7, RZ, P0 ;  /* 0x000000ff0700720c */ /* 0x000fda0000705670 */
[----:B------:R-:W-:Y:S05]  /*8690*/  @!P0 EXIT ;  /* 0x000000000000894d */ /* 0x000fea0003800000 */
.L_x_103:
[----:B------:R-:W-:Y:S05]  /*86a0*/  BSYNC.RECONVERGENT B0 ;  /* 0x0000000000007941 */ /* 0x000fea0003800200 */
.L_x_102:
[----:B01----:R-:W0:Y:S01]  /*86b0*/  LDS R11, [R6+-0x8] ;  /* 0xfffff800060b7984 */ /* 0x003e220000000800 */
[----:B------:R-:W-:Y:S01]  /*86c0*/  IMAD.WIDE R4, R9, 0x4, R2 ;  /* 0x0000000409047825 */ /* 0x000fe200078e0202 */
[----:B------:R-:W-:Y:S02]  /*86d0*/  IADD3 R7, PT, PT, R7, 0x4, RZ ;  /* 0x0000000407077810 */ /* 0x000fe40007ffe0ff */
[----:B------:R-:W1:Y:S01]  /*86e0*/  LDS R13, [R6+-0x4] ;  /* 0xfffffc00060d7984 */ /* 0x000e620000000800 */
[----:B------:R-:W-:Y:S02]  /*86f0*/  IADD3 R9, PT, PT, R9, 0x4, RZ ;  /* 0x0000000409097810 */ /* 0x000fe40007ffe0ff */
[----:B------:R-:W-:Y:S01]  /*8700*/  ISETP.NE.AND P0, PT, R7, RZ, PT ;  /* 0x000000ff0700720c */ /* 0x000fe20003f05270 */
[----:B------:R-:W2:Y:S04]  /*8710*/  LDS R15, [R6] ;  /* 0x00000000060f7984 */ /* 0x000ea80000000800 */
[----:B------:R3:W2:Y:S02]  /*8720*/  LDS R17, [R6+0x4] ;  /* 0x0000040006117984 */ /* 0x0006a40000000800 */
[----:B---3--:R-:W-:Y:S01]  /*8730*/  IADD3 R6, PT, PT, R6, 0x10, RZ ;  /* 0x0000001006067810 */ /* 0x008fe20007ffe0ff */
[C---:B0---4-:R-:W-:Y:S01]  /*8740*/  FMUL R11, R0.reuse, R11 ;  /* 0x0000000b000b7220 */ /* 0x051fe20000400000 */
[----:B-1----:R-:W-:-:S04]  /*8750*/  FMUL R13, R0, R13 ;  /* 0x0000000d000d7220 */ /* 0x002fc80000400000 */
[----:B------:R1:W-:Y:S01]  /*8760*/  STG.E desc[UR14][R4.64+-0x8], R11 ;  /* 0xfffff80b04007986 */ /* 0x0003e2000c10190e */
[----:B--2---:R-:W-:-:S03]  /*8770*/  FMUL R15, R0, R15 ;  /* 0x0000000f000f7220 */ /* 0x004fc60000400000 */
[----:B------:R1:W-:Y:S01]  /*8780*/  STG.E desc[UR14][R4.64+-0x4], R13 ;  /* 0xfffffc0d04007986 */ /* 0x0003e2000c10190e */
[----:B------:R-:W-:-:S03]  /*8790*/  FMUL R17, R0, R17 ;  /* 0x0000001100117220 */ /* 0x000fc60000400000 */
[----:B------:R1:W-:Y:S04]  /*87a0*/  STG.E desc[UR14][R4.64], R15 ;  /* 0x0000000f04007986 */ /* 0x0003e8000c10190e */
[----:B------:R1:W-:Y:S01]  /*87b0*/  STG.E desc[UR14][R4.64+0x4], R17 ;  /* 0x0000041104007986 */ /* 0x0003e2000c10190e */
[----:B------:R-:W-:Y:S05]  /*87c0*/  @P0 BRA `(.L_x_102) ;  /* 0xfffffffc00b80947 */ /* 0x000fea000383ffff */
[----:B------:R-:W-:Y:S05]  /*87d0*/  EXIT ;  /* 0x000000000000794d */ /* 0x000fea0003800000 */
        .weak           $__internal_0_$__cuda_sm20_sqrt_rn_f32_slowpath
        .type           $__internal_0_$__cuda_sm20_sqrt_rn_f32_slowpath,@function
        .size           $__internal_0_$__cuda_sm20_sqrt_rn_f32_slowpath,(.L_x_111 - $__internal_0_$__cuda_sm20_sqrt_rn_f32_slowpath)
$__internal_0_$__cuda_sm20_sqrt_rn_f32_slowpath:
[----:B------:R-:W-:-:S13]  /*87e0*/  LOP3.LUT P2, RZ, R11, 0x7fffffff, RZ, 0xc0, !PT ;  /* 0x7fffffff0bff7812 */ /* 0x000fda000784c0ff */
[----:B------:R-:W-:Y:S01]  /*87f0*/  @!P2 IMAD.MOV.U32 R12, RZ, RZ, R11 ;  /* 0x000000ffff0ca224 */ /* 0x000fe200078e000b */
[----:B------:R-:W-:Y:S06]  /*8800*/  @!P2 BRA `(.L_x_109) ;  /* 0x000000000040a947 */ /* 0x000fec0003800000 */
[----:B------:R-:W-:-:S13]  /*8810*/  FSETP.GEU.FTZ.AND P2, PT, R11, RZ, PT ;  /* 0x000000ff0b00720b */ /* 0x000fda0003f5e000 */
[----:B------:R-:W-:Y:S01]  /*8820*/  @!P2 MOV R12, 0x7fffffff ;  /* 0x7fffffff000ca802 */ /* 0x000fe20000000f00 */
[----:B------:R-:W-:Y:S06]  /*8830*/  @!P2 BRA `(.L_x_109) ;  /* 0x000000000034a947 */ /* 0x000fec0003800000 */
[----:B------:R-:W-:-:S13]  /*8840*/  FSETP.GTU.FTZ.AND P2, PT, |R11|, +INF , PT ;  /* 0x7f8000000b00780b */ /* 0x000fda0003f5c200 */
[----:B------:R-:W-:Y:S01]  /*8850*/  @P2 FADD.FTZ R12, R11, 1 ;  /* 0x3f8000000b0c2421 */ /* 0x000fe20000010000 */
[----:B------:R-:W-:Y:S06]  /*8860*/  @P2 BRA `(.L_x_109) ;  /* 0x0000000000282947 */ /* 0x000fec0003800000 */
[----:B------:R-:W-:-:S13]  /*8870*/  FSETP.NEU.FTZ.AND P2, PT, |R11|, +INF , PT ;  /* 0x7f8000000b00780b */ /* 0x000fda0003f5d200 */
[----:B------:R-:W-:-:S04]  /*8880*/  @P2 FFMA R25, R11, 1.84467440737095516160e+19, RZ ;  /* 0x5f8000000b192823 */ /* 0x000fc800000000ff */
[----:B------:R-:W0:Y:S02]  /*8890*/  @P2 MUFU.RSQ R12, R25 ;  /* 0x00000019000c2308 */ /* 0x000e240000001400 */
[----:B0-----:R-:W-:Y:S01]  /*88a0*/  @P2 FMUL.FTZ R26, R25, R12 ;  /* 0x0000000c191a2220 */ /* 0x001fe20000410000 */
[----:B------:R-:W-:Y:S01]  /*88b0*/  @P2 FMUL.FTZ R29, R12, 0.5 ;  /* 0x3f0000000c1d2820 */ /* 0x000fe20000410000 */
[----:B------:R-:W-:Y:S02]  /*88c0*/  @!P2 MOV R12, R11 ;  /* 0x0000000b000ca202 */ /* 0x000fe40000000f00 */
[----:B------:R-:W-:-:S04]  /*88d0*/  @P2 FADD.FTZ R27, -R26, -RZ ;  /* 0x800000ff1a1b2221 */ /* 0x000fc80000010100 */
[----:B------:R-:W-:-:S04]  /*88e0*/  @P2 FFMA R27, R26, R27, R25 ;  /* 0x0000001b1a1b2223 */ /* 0x000fc80000000019 */
[----:B------:R-:W-:-:S04]  /*88f0*/  @P2 FFMA R27, R27, R29, R26 ;  /* 0x0000001d1b1b2223 */ /* 0x000fc8000000001a */
[----:B------:R-:W-:-:S07]  /*8900*/  @P2 FMUL.FTZ R12, R27, 2.3283064365386962891e-10 ;  /* 0x2f8000001b0c2820 */ /* 0x000fce0000410000 */
.L_x_109:
[----:B------:R-:W-:Y:S01]  /*8910*/  HFMA2 R27, -RZ, RZ, 0, 0 ;  /* 0x00000000ff1b7431 */ /* 0x000fe200000001ff */
[----:B------:R-:W-:-:S04]  /*8920*/  MOV R26, R30 ;  /* 0x0000001e001a7202 */ /* 0x000fc80000000f00 */
[----:B------:R-:W-:Y:S05]  /*8930*/  RET.REL.NODEC R26 `(sipm_signals) ;  /* 0xffffff741ab07950 */ /* 0x000fea0003c3ffff */
.L_x_110:
[----:B------:R-:W-:-:S00]  /*8940*/  BRA `(.L_x_110) ;  /* 0xfffffffc00fc7947 */ /* 0x000fc0000383ffff */
[----:B------:R-:W-:-:S00]  /*8950*/  NOP ;  /* 0x0000000000007918 */ /* 0x000fc00000000000 */
        /* <DEDUP_REMOVED lines=10> */
.L_x_111:


//--------------------- .nv.global.init           --------------------------
	.section	.nv.global.init,"aw",@progbits
	.align	4
.nv.global.init:
	.type		mrg32k3aM1SubSeq,@object
	.size		mrg32k3aM1SubSeq,(mrg32k3aM2SubSeq - mrg32k3aM1SubSeq)
mrg32k3aM1SubSeq:
        /*0000*/ 	.byte	0x0b, 0xcc, 0xee, 0x04, 0x73, 0x29, 0x8b, 0x6f, 0xf6, 0x53, 0x03, 0xf6, 0x23, 0xf6, 0xea, 0xda
        /* <DEDUP_REMOVED lines=125> */
	.type		mrg32k3aM2SubSeq,@object
	.size		mrg32k3aM2SubSeq,(mrg32k3aM1 - mrg32k3aM2SubSeq)
mrg32k3aM2SubSeq:
        /* <DEDUP_REMOVED lines=126> */
	.type		mrg32k3aM1,@object
	.size		mrg32k3aM1,(mrg32k3aM1Seq - mrg32k3aM1)
mrg32k3aM1:
        /* <DEDUP_REMOVED lines=144> */
	.type		mrg32k3aM1Seq,@object
	.size		mrg32k3aM1Seq,(mrg32k3aM2 - mrg32k3aM1Seq)
mrg32k3aM1Seq:
        /* <DEDUP_REMOVED lines=144> */
	.type		mrg32k3aM2,@object
	.size		mrg32k3aM2,(mrg32k3aM2Seq - mrg32k3aM2)
mrg32k3aM2:
        /* <DEDUP_REMOVED lines=144> */
	.type		mrg32k3aM2Seq,@object
	.size		mrg32k3aM2Seq,(precalc_xorwow_matrix - mrg32k3aM2Seq)
mrg32k3aM2Seq:
        /* <DEDUP_REMOVED lines=144> */
	.type		precalc_xorwow_matrix,@object
	.size		precalc_xorwow_matrix,(precalc_xorwow_offset_matrix - precalc_xorwow_matrix)
precalc_xorwow_matrix:
        /* <DEDUP_REMOVED lines=6400> */
	.type		precalc_xorwow_offset_matrix,@object
	.size		precalc_xorwow_offset_matrix,(.L_1 - precalc_xorwow_offset_matrix)
precalc_xorwow_offset_matrix:
        /* <DEDUP_REMOVED lines=6400> */
.L_1:


//--------------------- .nv.shared.sipm_signals   --------------------------
	.section	.nv.shared.sipm_signals,"aw",@nobits
	.sectionflags	@""
	.align	16
	.zero		1024


//--------------------- .nv.shared.reserved.0     --------------------------
	.section	.nv.shared.reserved.0,"aw",@nobits
	.weak		__nv_reservedSMEM_offset_0_alias
	.size		__nv_reservedSMEM_offset_0_alias, 0, 64
	.other		__nv_reservedSMEM_offset_0_alias,@"STO_CUDA_RESERVED_SHARED STV_DEFAULT"
__nv_reservedSMEM_offset_0_alias:
	.zero		0
	.zero		64


//--------------------- .nv.constant0.sipm_signals --------------------------
	.section	.nv.constant0.sipm_signals,"a",@progbits
	.sectionflags	@""
	.align	4
.nv.constant0.sipm_signals:
	.zero		1044


//--------------------- SYMBOLS --------------------------

	.type		.nv.reservedSmem.offset0,@object
	.size		.nv.reservedSmem.offset0,0x4
	.type		.nv.reservedSmem.cap,@object
	.size		.nv.reservedSmem.cap,0x4
